def attn_fwd(
    Q,
    K,
    V,
    Out,
    Lse,
    sm_scale,
    stride_qz,
    stride_qh,
    stride_qm,
    stride_qk,
    stride_kz,
    stride_kh,
    stride_kn,
    stride_kk,
    stride_vz,
    stride_vh,
    stride_vn,
    stride_vk,
    stride_oz,
    stride_oh,
    stride_om,
    stride_ok,
    seqlen_q,
    seqlen_k,
    BLOCK_M: tl.constexpr,
    BLOCK_N: tl.constexpr,
    HEAD_DIM: tl.constexpr,
    CAUSAL: tl.constexpr,
):
    start_m = tl.program_id(0)
    off_hz = tl.program_id(1)
    q_off = off_hz * stride_qh
    k_off = off_hz * stride_kh
    v_off = off_hz * stride_vh
    offs_m = start_m * BLOCK_M + tl.arange(0, BLOCK_M)
    offs_d = tl.arange(0, HEAD_DIM)
    offs_n = tl.arange(0, BLOCK_N)
    q_ptrs = Q + q_off + offs_m[:, None] * stride_qm + offs_d[None, :] * stride_qk
    k_ptrs = K + k_off + offs_d[:, None] * stride_kk + offs_n[None, :] * stride_kn
    v_ptrs = V + v_off + offs_n[:, None] * stride_vn + offs_d[None, :] * stride_vk
    m_i = tl.full([BLOCK_M], float("-inf"), dtype=tl.float32)
    l_i = tl.zeros([BLOCK_M], dtype=tl.float32) + 1.0
    acc = tl.zeros([BLOCK_M, HEAD_DIM], dtype=tl.float32)
    q = tl.load(q_ptrs)
    acc, l_i, m_i = _attn_fwd_inner(
        acc,
        l_i,
        m_i,
        q,
        k_ptrs,
        v_ptrs,
        sm_scale,
        stride_kn,
        stride_vn,
        start_m,
        seqlen_k,
        BLOCK_M,
        BLOCK_N,
        HEAD_DIM,
        CAUSAL,
    )
    acc = acc / l_i[:, None]
    lse = m_i + tl.math.log2(l_i) / 1.4426950408889634
    o_ptrs = (
        Out
        + off_hz * stride_oh
        + offs_m[:, None] * stride_om
        + offs_d[None, :] * stride_ok
    )
    tl.store(o_ptrs, acc.to(Out.dtype.element_ty))
    tl.store(Lse + off_hz * seqlen_q + offs_m, lse)

# config = {"BLOCK_M": 128, "BLOCK_N": 128, "HEAD_DIM": 32, "arch": "sm_90", "causal": true, "dtype": "fp8e4m3", "num_stages": 2, "num_warps": 4}
# arch = sm_90


// ===== COMPILED SASS (sm_90a) =====

	.target	sm_90a

	.elftype	@"ET_EXEC"


//--------------------- .note.nv.tkinfo           --------------------------
	.section	.note.nv.tkinfo,"",@"SHT_NOTE"
	.sectionflags	@"SHF_NOTE_NV_TKINFO"
	.tkinfo
        /*0018*/ 	.word	0x00000002
        /*0030*/ 	.string	""
        /*0030*/ 	.string	"ptxas"
        /*0030*/ 	.string	"Cuda compilation tools, release 13.0, V13.0.88"
        /*0030*/ 	.string	"Build cuda_13.0.r13.0/compiler.36424714_0"
        /*0030*/ 	.string	"-v  -suppress-debug-info  -lineinfo  -arch sm_90a "



//--------------------- .note.nv.cuinfo           --------------------------
	.section	.note.nv.cuinfo,"",@"SHT_NOTE"
	.sectionflags	@"SHF_NOTE_NV_CUINFO"
        /*0018*/ 	.short	0x0002
        /*001a*/ 	.short	0x005a
        /*001c*/ 	.short	0x0082
	.zero		2


//--------------------- .nv.info                  --------------------------
	.section	.nv.info,"",@"SHT_CUDA_INFO"
	.align	4


	//----- nvinfo : EIATTR_REGCOUNT
	.align		4
        /*0000*/ 	.byte	0x04, 0x2f
        /*0002*/ 	.short	(.L_2 - .L_1)
	.align		4
.L_1:
        /*0004*/ 	.word	index@(attn_fwd)
        /*0008*/ 	.word	0x000000ff


	//----- nvinfo : EIATTR_FRAME_SIZE
	.align		4
.L_2:
        /*000c*/ 	.byte	0x04, 0x11
        /*000e*/ 	.short	(.L_4 - .L_3)
	.align		4
.L_3:
        /*0010*/ 	.word	index@(attn_fwd)
        /*0014*/ 	.word	0x000001b8


	//----- nvinfo : EIATTR_MIN_STACK_SIZE
	.align		4
.L_4:
        /*0018*/ 	.byte	0x04, 0x12
        /*001a*/ 	.short	(.L_6 - .L_5)
	.align		4
.L_5:
        /*001c*/ 	.word	index@(attn_fwd)
        /*0020*/ 	.word	0x000001b8
.L_6:


//--------------------- .nv.compat                --------------------------
	.section	.nv.compat,"",@"SHT_CUDA_COMPAT_INFO"
	.align	4
        /*0000*/ 	.byte	0x02, 0x09, 0x01, 0x00, 0x02, 0x02, 0x04, 0x00, 0x02, 0x05, 0x05, 0x00, 0x03, 0x07, 0x01, 0x01
        /*0010*/ 	.byte	0x02, 0x03, 0x00, 0x00, 0x02, 0x06, 0x01, 0x00, 0x04, 0x0b, 0x08, 0x00, 0x00, 0x00, 0x00, 0x00
        /*0020*/ 	.byte	0x00, 0x00, 0x00, 0x00


//--------------------- .nv.info.attn_fwd         --------------------------
	.section	.nv.info.attn_fwd,"",@"SHT_CUDA_INFO"
	.sectionflags	@""
	.align	4


	//----- nvinfo : EIATTR_CUDA_API_VERSION
	.align		4
        /*0000*/ 	.byte	0x04, 0x37
        /*0002*/ 	.short	(.L_8 - .L_7)
.L_7:
        /*0004*/ 	.word	0x00000082


	//----- nvinfo : EIATTR_KPARAM_INFO
	.align		4
.L_8:
        /*0008*/ 	.byte	0x04, 0x17
        /*000a*/ 	.short	(.L_10 - .L_9)
.L_9:
        /*000c*/ 	.word	0x00000000
        /*0010*/ 	.short	0x0019
        /*0012*/ 	.short	0x0080
        /*0014*/ 	.byte	0x00, 0xf4, 0x21, 0x00


	//----- nvinfo : EIATTR_KPARAM_INFO
	.align		4
.L_10:
        /*0018*/ 	.byte	0x04, 0x17
        /*001a*/ 	.short	(.L_12 - .L_11)
.L_11:
        /*001c*/ 	.word	0x00000000
        /*0020*/ 	.short	0x0018
        /*0022*/ 	.short	0x0078
        /*0024*/ 	.byte	0x00, 0xf4, 0x21, 0x00


	//----- nvinfo : EIATTR_KPARAM_INFO
	.align		4
.L_12:
        /*0028*/ 	.byte	0x04, 0x17
        /*002a*/ 	.short	(.L_14 - .L_13)
.L_13:
        /*002c*/ 	.word	0x00000000
        /*0030*/ 	.short	0x0017
        /*0032*/ 	.short	0x0070
        /*0034*/ 	.byte	0x00, 0xf0, 0x11, 0x00


	//----- nvinfo : EIATTR_KPARAM_INFO
	.align		4
.L_14:
        /*0038*/ 	.byte	0x04, 0x17
        /*003a*/ 	.short	(.L_16 - .L_15)
.L_15:
        /*003c*/ 	.word	0x00000000
        /*0040*/ 	.short	0x0016
        /*0042*/ 	.short	0x006c
        /*0044*/ 	.byte	0x00, 0xf0, 0x11, 0x00


	//----- nvinfo : EIATTR_KPARAM_INFO
	.align		4
.L_16:
        /*0048*/ 	.byte	0x04, 0x17
        /*004a*/ 	.short	(.L_18 - .L_17)
.L_17:
        /*004c*/ 	.word	0x00000000
        /*0050*/ 	.short	0x0015
        /*0052*/ 	.short	0x0068
        /*0054*/ 	.byte	0x00, 0xf0, 0x11, 0x00


	//----- nvinfo : EIATTR_KPARAM_INFO
	.align		4
.L_18:
        /*0058*/ 	.byte	0x04, 0x17
        /*005a*/ 	.short	(.L_20 - .L_19)
.L_19:
        /*005c*/ 	.word	0x00000000
        /*0060*/ 	.short	0x0014
        /*0062*/ 	.short	0x0064
        /*0064*/ 	.byte	0x00, 0xf0, 0x11, 0x00


	//----- nvinfo : EIATTR_KPARAM_INFO
	.align		4
.L_20:
        /*0068*/ 	.byte	0x04, 0x17
        /*006a*/ 	.short	(.L_22 - .L_21)
.L_21:
        /*006c*/ 	.word	0x00000000
        /*0070*/ 	.short	0x0013
        /*0072*/ 	.short	0x0060
        /*0074*/ 	.byte	0x00, 0xf0, 0x11, 0x00


	//----- nvinfo : EIATTR_KPARAM_INFO
	.align		4
.L_22:
        /*0078*/ 	.byte	0x04, 0x17
        /*007a*/ 	.short	(.L_24 - .L_23)
.L_23:
        /*007c*/ 	.word	0x00000000
        /*0080*/ 	.short	0x0012
        /*0082*/ 	.short	0x005c
        /*0084*/ 	.byte	0x00, 0xf0, 0x11, 0x00


	//----- nvinfo : EIATTR_KPARAM_INFO
	.align		4
.L_24:
        /*0088*/ 	.byte	0x04, 0x17
        /*008a*/ 	.short	(.L_26 - .L_25)
.L_25:
        /*008c*/ 	.word	0x00000000
        /*0090*/ 	.short	0x0011
        /*0092*/ 	.short	0x0058
        /*0094*/ 	.byte	0x00, 0xf0, 0x11, 0x00


	//----- nvinfo : EIATTR_KPARAM_INFO
	.align		4
.L_26:
        /*0098*/ 	.byte	0x04, 0x17
        /*009a*/ 	.short	(.L_28 - .L_27)
.L_27:
        /*009c*/ 	.word	0x00000000
        /*00a0*/ 	.short	0x0010
        /*00a2*/ 	.short	0x0054
        /*00a4*/ 	.byte	0x00, 0xf0, 0x11, 0x00


	//----- nvinfo : EIATTR_KPARAM_INFO
	.align		4
.L_28:
        /*00a8*/ 	.byte	0x04, 0x17
        /*00aa*/ 	.short	(.L_30 - .L_29)
.L_29:
        /*00ac*/ 	.word	0x00000000
        /*00b0*/ 	.short	0x000f
        /*00b2*/ 	.short	0x0050
        /*00b4*/ 	.byte	0x00, 0xf0, 0x11, 0x00


	//----- nvinfo : EIATTR_KPARAM_INFO
	.align		4
.L_30:
        /*00b8*/ 	.byte	0x04, 0x17
        /*00ba*/ 	.short	(.L_32 - .L_31)
.L_31:
        /*00bc*/ 	.word	0x00000000
        /*00c0*/ 	.short	0x000e
        /*00c2*/ 	.short	0x004c
        /*00c4*/ 	.byte	0x00, 0xf0, 0x11, 0x00


	//----- nvinfo : EIATTR_KPARAM_INFO
	.align		4
.L_32:
        /*00c8*/ 	.byte	0x04, 0x17
        /*00ca*/ 	.short	(.L_34 - .L_33)
.L_33:
        /*00cc*/ 	.word	0x00000000
        /*00d0*/ 	.short	0x000d
        /*00d2*/ 	.short	0x0048
        /*00d4*/ 	.byte	0x00, 0xf0, 0x11, 0x00


	//----- nvinfo : EIATTR_KPARAM_INFO
	.align		4
.L_34:
        /*00d8*/ 	.byte	0x04, 0x17
        /*00da*/ 	.short	(.L_36 - .L_35)
.L_35:
        /*00dc*/ 	.word	0x00000000
        /*00e0*/ 	.short	0x000c
        /*00e2*/ 	.short	0x0044
        /*00e4*/ 	.byte	0x00, 0xf0, 0x11, 0x00


	//----- nvinfo : EIATTR_KPARAM_INFO
	.align		4
.L_36:
        /*00e8*/ 	.byte	0x04, 0x17
        /*00ea*/ 	.short	(.L_38 - .L_37)
.L_37:
        /*00ec*/ 	.word	0x00000000
        /*00f0*/ 	.short	0x000b
        /*00f2*/ 	.short	0x0040
        /*00f4*/ 	.byte	0x00, 0xf0, 0x11, 0x00


	//----- nvinfo : EIATTR_KPARAM_INFO
	.align		4
.L_38:
        /*00f8*/ 	.byte	0x04, 0x17
        /*00fa*/ 	.short	(.L_40 - .L_39)
.L_39:
        /*00fc*/ 	.word	0x00000000
        /*0100*/ 	.short	0x000a
        /*0102*/ 	.short	0x003c
        /*0104*/ 	.byte	0x00, 0xf0, 0x11, 0x00


	//----- nvinfo : EIATTR_KPARAM_INFO
	.align		4
.L_40:
        /*0108*/ 	.byte	0x04, 0x17
        /*010a*/ 	.short	(.L_42 - .L_41)
.L_41:
        /*010c*/ 	.word	0x00000000
        /*0110*/ 	.short	0x0009
        /*0112*/ 	.short	0x0038
        /*0114*/ 	.byte	0x00, 0xf0, 0x11, 0x00


	//----- nvinfo : EIATTR_KPARAM_INFO
	.align		4
.L_42:
        /*0118*/ 	.byte	0x04, 0x17
        /*011a*/ 	.short	(.L_44 - .L_43)
.L_43:
        /*011c*/ 	.word	0x00000000
        /*0120*/ 	.short	0x0008
        /*0122*/ 	.short	0x0034
        /*0124*/ 	.byte	0x00, 0xf0, 0x11, 0x00


	//----- nvinfo : EIATTR_KPARAM_INFO
	.align		4
.L_44:
        /*0128*/ 	.byte	0x04, 0x17
        /*012a*/ 	.short	(.L_46 - .L_45)
.L_45:
        /*012c*/ 	.word	0x00000000
        /*0130*/ 	.short	0x0007
        /*0132*/ 	.short	0x0030
        /*0134*/ 	.byte	0x00, 0xf0, 0x11, 0x00


	//----- nvinfo : EIATTR_KPARAM_INFO
	.align		4
.L_46:
        /*0138*/ 	.byte	0x04, 0x17
        /*013a*/ 	.short	(.L_48 - .L_47)
.L_47:
        /*013c*/ 	.word	0x00000000
        /*0140*/ 	.short	0x0006
        /*0142*/ 	.short	0x002c
        /*0144*/ 	.byte	0x00, 0xf0, 0x11, 0x00


	//----- nvinfo : EIATTR_KPARAM_INFO
	.align		4
.L_48:
        /*0148*/ 	.byte	0x04, 0x17
        /*014a*/ 	.short	(.L_50 - .L_49)
.L_49:
        /*014c*/ 	.word	0x00000000
        /*0150*/ 	.short	0x0005
        /*0152*/ 	.short	0x0028
        /*0154*/ 	.byte	0x00, 0xf0, 0x11, 0x00


	//----- nvinfo : EIATTR_KPARAM_INFO
	.align		4
.L_50:
        /*0158*/ 	.byte	0x04, 0x17
        /*015a*/ 	.short	(.L_52 - .L_51)
.L_51:
        /*015c*/ 	.word	0x00000000
        /*0160*/ 	.short	0x0004
        /*0162*/ 	.short	0x0020
        /*0164*/ 	.byte	0x00, 0xf4, 0x21, 0x00


	//----- nvinfo : EIATTR_KPARAM_INFO
	.align		4
.L_52:
        /*0168*/ 	.byte	0x04, 0x17
        /*016a*/ 	.short	(.L_54 - .L_53)
.L_53:
        /*016c*/ 	.word	0x00000000
        /*0170*/ 	.short	0x0003
        /*0172*/ 	.short	0x0018
        /*0174*/ 	.byte	0x00, 0xf4, 0x21, 0x00


	//----- nvinfo : EIATTR_KPARAM_INFO
	.align		4
.L_54:
        /*0178*/ 	.byte	0x04, 0x17
        /*017a*/ 	.short	(.L_56 - .L_55)
.L_55:
        /*017c*/ 	.word	0x00000000
        /*0180*/ 	.short	0x0002
        /*0182*/ 	.short	0x0010
        /*0184*/ 	.byte	0x00, 0xf4, 0x21, 0x00


	//----- nvinfo : EIATTR_KPARAM_INFO
	.align		4
.L_56:
        /*0188*/ 	.byte	0x04, 0x17
        /*018a*/ 	.short	(.L_58 - .L_57)
.L_57:
        /*018c*/ 	.word	0x00000000
        /*0190*/ 	.short	0x0001
        /*0192*/ 	.short	0x0008
        /*0194*/ 	.byte	0x00, 0xf4, 0x21, 0x00


	//----- nvinfo : EIATTR_KPARAM_INFO
	.align		4
.L_58:
        /*0198*/ 	.byte	0x04, 0x17
        /*019a*/ 	.short	(.L_60 - .L_59)
.L_59:
        /*019c*/ 	.word	0x00000000
        /*01a0*/ 	.short	0x0000
        /*01a2*/ 	.short	0x0000
        /*01a4*/ 	.byte	0x00, 0xf4, 0x21, 0x00


	//----- nvinfo : EIATTR_SPARSE_MMA_MASK
	.align		4
.L_60:
        /*01a8*/ 	.byte	0x03, 0x50
        /*01aa*/ 	.short	0x0000


	//----- nvinfo : EIATTR_MAXREG_COUNT
	.align		4
        /*01ac*/ 	.byte	0x03, 0x1b
        /*01ae*/ 	.short	0x00ff


	//----- nvinfo : EIATTR_NUM_BARRIERS
	.align		4
        /*01b0*/ 	.byte	0x02, 0x4c
        /*01b2*/ 	.byte	0x01
	.zero		1


	//----- nvinfo : EIATTR_ANNOTATIONS
	.align		4
        /*01b4*/ 	.byte	0x04, 0x55
        /*01b6*/ 	.short	(.L_62 - .L_61)


	//   ....[0]....
.L_61:
        /*01b8*/ 	.word	0x00000001
        /*01bc*/ 	.byte	0xd0, 0x12, 0x00, 0x00, 0x01, 0x00, 0x00, 0x00, 0x10, 0x13, 0x00, 0x00, 0x01, 0x00, 0x00, 0x00
        /* <DEDUP_REMOVED lines=107> */
        /*087c*/ 	.byte	0x80, 0x77, 0x00, 0x00, 0x01, 0x00, 0x00, 0x00, 0x20, 0x78, 0x00, 0x00


	//----- nvinfo : EIATTR_MERCURY_ISA_VERSION
	.align		4
.L_62:
        /*0888*/ 	.byte	0x03, 0x5f
        /*088a*/ 	.short	0x0101


	//----- nvinfo : EIATTR_COOP_GROUP_MASK_REGIDS
	.align		4
        /*088c*/ 	.byte	0x04, 0x29
        /*088e*/ 	.short	(.L_64 - .L_63)


	//   ....[0]....
.L_63:
        /*0890*/ 	.word	0xffffffff


	//   ....[1]....
        /*0894*/ 	.word	0xffffffff


	//   ....[2]....
        /*0898*/ 	.word	0xffffffff


	//   ....[3]....
        /*089c*/ 	.word	0xffffffff


	//   ....[4]....
        /*08a0*/ 	.word	0xffffffff


	//   ....[5]....
        /*08a4*/ 	.word	0xffffffff


	//   ....[6]....
        /*08a8*/ 	.word	0xffffffff


	//   ....[7]....
        /*08ac*/ 	.word	0xffffffff


	//   ....[8]....
        /*08b0*/ 	.word	0xffffffff


	//   ....[9]....
        /*08b4*/ 	.word	0xffffffff


	//   ....[10]....
        /*08b8*/ 	.word	0xffffffff


	//   ....[11]....
        /*08bc*/ 	.word	0xffffffff


	//   ....[12]....
        /*08c0*/ 	.word	0xffffffff


	//   ....[13]....
        /*08c4*/ 	.word	0xffffffff


	//   ....[14]....
        /*08c8*/ 	.word	0xffffffff


	//   ....[15]....
        /*08cc*/ 	.word	0xffffffff


	//   ....[16]....
        /*08d0*/ 	.word	0xffffffff


	//   ....[17]....
        /*08d4*/ 	.word	0xffffffff


	//   ....[18]....
        /*08d8*/ 	.word	0xffffffff


	//   ....[19]....
        /*08dc*/ 	.word	0xffffffff


	//   ....[20]....
        /*08e0*/ 	.word	0xffffffff


	//   ....[21]....
        /*08e4*/ 	.word	0xffffffff


	//   ....[22]....
        /*08e8*/ 	.word	0xffffffff


	//   ....[23]....
        /*08ec*/ 	.word	0xffffffff


	//   ....[24]....
        /*08f0*/ 	.word	0xffffffff


	//   ....[25]....
        /*08f4*/ 	.word	0xffffffff


	//   ....[26]....
        /*08f8*/ 	.word	0xffffffff


	//   ....[27]....
        /*08fc*/ 	.word	0xffffffff


	//   ....[28]....
        /*0900*/ 	.word	0xffffffff


	//   ....[29]....
        /*0904*/ 	.word	0xffffffff


	//   ....[30]....
        /*0908*/ 	.word	0xffffffff


	//   ....[31]....
        /*090c*/ 	.word	0xffffffff


	//   ....[32]....
        /*0910*/ 	.word	0xffffffff


	//   ....[33]....
        /*0914*/ 	.word	0xffffffff


	//   ....[34]....
        /*0918*/ 	.word	0xffffffff


	//   ....[35]....
        /*091c*/ 	.word	0xffffffff


	//   ....[36]....
        /*0920*/ 	.word	0xffffffff


	//   ....[37]....
        /*0924*/ 	.word	0xffffffff


	//   ....[38]....
        /*0928*/ 	.word	0xffffffff


	//   ....[39]....
        /*092c*/ 	.word	0xffffffff


	//   ....[40]....
        /*0930*/ 	.word	0xffffffff


	//   ....[41]....
        /*0934*/ 	.word	0xffffffff


	//   ....[42]....
        /*0938*/ 	.word	0xffffffff


	//   ....[43]....
        /*093c*/ 	.word	0xffffffff


	//   ....[44]....
        /*0940*/ 	.word	0xffffffff


	//   ....[45]....
        /*0944*/ 	.word	0xffffffff


	//   ....[46]....
        /*0948*/ 	.word	0xffffffff


	//   ....[47]....
        /*094c*/ 	.word	0xffffffff


	//----- nvinfo : EIATTR_COOP_GROUP_INSTR_OFFSETS
	.align		4
.L_64:
        /*0950*/ 	.byte	0x04, 0x28
        /*0952*/ 	.short	(.L_66 - .L_65)


	//   ....[0]....
.L_65:
        /*0954*/ 	.word	0x00007ca0


	//   ....[1]....
        /*0958*/ 	.word	0x00007cd0


	//   ....[2]....
        /*095c*/ 	.word	0x000085a0


	//   ....[3]....
        /*0960*/ 	.word	0x00008610


	//   ....[4]....
        /*0964*/ 	.word	0x00008b80


	//   ....[5]....
        /*0968*/ 	.word	0x00008c70


	//   ....[6]....
        /*096c*/ 	.word	0x000091d0


	//   ....[7]....
        /*0970*/ 	.word	0x000091f0


	//   ....[8]....
        /*0974*/ 	.word	0x0000a2c0


	//   ....[9]....
        /*0978*/ 	.word	0x0000a2e0


	//   ....[10]....
        /*097c*/ 	.word	0x0000a300


	//   ....[11]....
        /*0980*/ 	.word	0x0000a310


	//   ....[12]....
        /*0984*/ 	.word	0x0000a340


	//   ....[13]....
        /*0988*/ 	.word	0x0000a950


	//   ....[14]....
        /*098c*/ 	.word	0x0000a980


	//   ....[15]....
        /*0990*/ 	.word	0x0000a9b0


	//   ....[16]....
        /*0994*/ 	.word	0x0000a9d0


	//   ....[17]....
        /*0998*/ 	.word	0x0000a9f0


	//   ....[18]....
        /*099c*/ 	.word	0x0000aa10


	//   ....[19]....
        /*09a0*/ 	.word	0x0000aa20


	//   ....[20]....
        /*09a4*/ 	.word	0x0000aa30


	//   ....[21]....
        /*09a8*/ 	.word	0x0000aa40


	//   ....[22]....
        /*09ac*/ 	.word	0x0000aa50


	//   ....[23]....
        /*09b0*/ 	.word	0x0000aa60


	//   ....[24]....
        /*09b4*/ 	.word	0x0000aa70


	//   ....[25]....
        /*09b8*/ 	.word	0x0000aa80


	//   ....[26]....
        /*09bc*/ 	.word	0x0000aa90


	//   ....[27]....
        /*09c0*/ 	.word	0x0000aaa0


	//   ....[28]....
        /*09c4*/ 	.word	0x0000aab0


	//   ....[29]....
        /*09c8*/ 	.word	0x0000aac0


	//   ....[30]....
        /*09cc*/ 	.word	0x0000aad0


	//   ....[31]....
        /*09d0*/ 	.word	0x0000aae0


	//   ....[32]....
        /*09d4*/ 	.word	0x0000aaf0


	//   ....[33]....
        /*09d8*/ 	.word	0x0000ab00


	//   ....[34]....
        /*09dc*/ 	.word	0x0000ab10


	//   ....[35]....
        /*09e0*/ 	.word	0x0000ab30


	//   ....[36]....
        /*09e4*/ 	.word	0x0000abf0


	//   ....[37]....
        /*09e8*/ 	.word	0x0000ac60


	//   ....[38]....
        /*09ec*/ 	.word	0x0000acb0


	//   ....[39]....
        /*09f0*/ 	.word	0x0000acf0


	//   ....[40]....
        /*09f4*/ 	.word	0x0000b890


	//   ....[41]....
        /*09f8*/ 	.word	0x0000b8a0


	//   ....[42]....
        /*09fc*/ 	.word	0x0000b8b0


	//   ....[43]....
        /*0a00*/ 	.word	0x0000b8c0


	//   ....[44]....
        /*0a04*/ 	.word	0x0000b920


	//   ....[45]....
        /*0a08*/ 	.word	0x0000b940


	//   ....[46]....
        /*0a0c*/ 	.word	0x0000b960


	//   ....[47]....
        /*0a10*/ 	.word	0x0000b980


	//----- nvinfo : EIATTR_EXIT_INSTR_OFFSETS
	.align		4
.L_66:
        /*0a14*/ 	.byte	0x04, 0x1c
        /*0a16*/ 	.short	(.L_68 - .L_67)


	//   ....[0]....
.L_67:
        /*0a18*/ 	.word	0x0000d990


	//----- nvinfo : EIATTR_REQNTID
	.align		4
.L_68:
        /*0a1c*/ 	.byte	0x04, 0x10
        /*0a1e*/ 	.short	(.L_70 - .L_69)
.L_69:
        /*0a20*/ 	.word	0x00000080
        /*0a24*/ 	.word	0x00000001
        /*0a28*/ 	.word	0x00000001


	//----- nvinfo : EIATTR_CBANK_PARAM_SIZE
	.align		4
.L_70:
        /*0a2c*/ 	.byte	0x03, 0x19
        /*0a2e*/ 	.short	0x0088


	//----- nvinfo : EIATTR_PARAM_CBANK
	.align		4
        /*0a30*/ 	.byte	0x04, 0x0a
        /*0a32*/ 	.short	(.L_72 - .L_71)
	.align		4
.L_71:
        /*0a34*/ 	.word	index@(.nv.constant0.attn_fwd)
        /*0a38*/ 	.short	0x0210
        /*0a3a*/ 	.short	0x0088


	//----- nvinfo : EIATTR_SW_WAR
	.align		4
.L_72:
        /*0a3c*/ 	.byte	0x04, 0x36
        /*0a3e*/ 	.short	(.L_74 - .L_73)
.L_73:
        /*0a40*/ 	.word	0x00000008
.L_74:


//--------------------- .nv.callgraph             --------------------------
	.section	.nv.callgraph,"",@"SHT_CUDA_CALLGRAPH"
	.align	4
	.sectionentsize	8
	.align		4
        /*0000*/ 	.word	0x00000000
	.align		4
        /*0004*/ 	.word	0xffffffff
	.align		4
        /*0008*/ 	.word	0x00000000
	.align		4
        /*000c*/ 	.word	0xfffffffe
	.align		4
        /*0010*/ 	.word	0x00000000
	.align		4
        /*0014*/ 	.word	0xfffffffd
	.align		4
        /*0018*/ 	.word	0x00000000
	.align		4
        /*001c*/ 	.word	0xfffffffc


//--------------------- .nv.constant4             --------------------------
	.section	.nv.constant4,"a",@progbits
	.align	8
	.align		8
.nv.constant4:
        /*0000*/ 	.dword	_$_str


//--------------------- .text.attn_fwd            --------------------------
	.section	.text.attn_fwd,"ax",@progbits
	.align	128
        .global         attn_fwd
        .type           attn_fwd,@function
        .size           attn_fwd,(.L_x_3 - attn_fwd)
        .other          attn_fwd,@"STO_CUDA_ENTRY STV_DEFAULT"
attn_fwd:
.text.attn_fwd:
[----:B------:R-:W0:Y:S01]  /*0000*/  LDC R1, c[0x0][0x28] ;  /* 0x00000a00ff017b82 */ /* 0x000e220000000800 */
[----:B------:R-:W1:Y:S07]  /*0010*/  S2R R0, SR_CTAID.X ;  /* 0x0000000000007919 */ /* 0x000e6e0000002500 */
[----:B------:R-:W2:Y:S01]  /*0020*/  S2UR UR10, SR_CTAID.Y ;  /* 0x00000000000a79c3 */ /* 0x000ea20000002600 */
[----:B------:R-:W-:Y:S01]  /*0030*/  ULDC.64 UR4, c[0x0][0x240] ;  /* 0x0000900000047ab9 */ /* 0x000fe20000000a00 */
[----:B------:R-:W-:Y:S01]  /*0040*/  ULDC.64 UR18, c[0x0][0x208] ;  /* 0x0000820000127ab9 */ /* 0x000fe20000000a00 */
[----:B------:R-:W3:Y:S01]  /*0050*/  S2R R185, SR_TID.X ;  /* 0x0000000000b97919 */ /* 0x000ee20000002100 */
[----:B0-----:R-:W-:-:S04]  /*0060*/  VIADD R1, R1, 0xfffffe48 ;  /* 0xfffffe4801017836 */ /* 0x001fc80000000000 */
[----:B------:R-:W0:Y:S08]  /*0070*/  LDC.64 R4, c[0x0][0x210] ;  /* 0x00008400ff047b82 */ /* 0x000e300000000a00 */
[----:B------:R-:W4:Y:S01]  /*0080*/  LDC R65, c[0x0][0x248] ;  /* 0x00009200ff417b82 */ /* 0x000f220000000800 */
[----:B--2---:R-:W-:Y:S01]  /*0090*/  UIMAD UR4, UR10, UR4, URZ ;  /* 0x000000040a0472a4 */ /* 0x004fe2000f8e023f */
[----:B-1----:R-:W-:-:S05]  /*00a0*/  IMAD.SHL.U32 R0, R0, 0x80, RZ ;  /* 0x0000008000007824 */ /* 0x002fca00078e00ff */
[----:B---3--:R-:W-:Y:S01]  /*00b0*/  LOP3.LUT R2, R0, 0x7f, R185, 0xf8, !PT ;  /* 0x0000007f00027812 */ /* 0x008fe200078ef8b9 */
[----:B----4-:R-:W-:-:S04]  /*00c0*/  IMAD.SHL.U32 R9, R65, 0x4, RZ ;  /* 0x0000000441097824 */ /* 0x010fc800078e00ff */
[----:B------:R-:W-:Y:S01]  /*00d0*/  IMAD R3, R2, UR5, RZ ;  /* 0x0000000502037c24 */ /* 0x000fe2000f8e02ff */
[----:B------:R-:W-:Y:S01]  /*00e0*/  USHF.R.S32.HI UR5, URZ, 0x1f, UR4 ;  /* 0x0000001f3f057899 */ /* 0x000fe20008011404 */
[C---:B------:R-:W-:Y:S02]  /*00f0*/  IMAD R11, R65.reuse, 0x5, RZ ;  /* 0x00000005410b7824 */ /* 0x040fe400078e02ff */
[----:B------:R-:W-:Y:S01]  /*0100*/  IMAD R13, R65, 0x6, RZ ;  /* 0x00000006410d7824 */ /* 0x000fe200078e02ff */
[----:B0-----:R-:W-:Y:S02]  /*0110*/  IADD3 R2, P0, P1, R3, UR4, R4 ;  /* 0x0000000403027c10 */ /* 0x001fe4000f91e004 */
[----:B------:R-:W-:Y:S01]  /*0120*/  SHF.R.S32.HI R4, RZ, 0x1f, R3 ;  /* 0x0000001fff047819 */ /* 0x000fe20000011403 */
[----:B------:R-:W-:Y:S01]  /*0130*/  IMAD R15, R65, 0x7, RZ ;  /* 0x00000007410f7824 */ /* 0x000fe200078e02ff */
[-C--:B------:R-:W-:Y:S01]  /*0140*/  IADD3 R8, P4, R9, R2.reuse, RZ ;  /* 0x0000000209087210 */ /* 0x080fe20007f9e0ff */
[C---:B------:R-:W-:Y:S01]  /*0150*/  IMAD.SHL.U32 R17, R65.reuse, 0x8, RZ ;  /* 0x0000000841117824 */ /* 0x040fe200078e00ff */
[----:B------:R-:W-:Y:S01]  /*0160*/  IADD3.X R3, R4, UR5, R5, P0, P1 ;  /* 0x0000000504037c10 */ /* 0x000fe200087e2405 */
[----:B------:R-:W-:Y:S01]  /*0170*/  IMAD R19, R65, 0x9, RZ ;  /* 0x0000000941137824 */ /* 0x000fe200078e02ff */
[-C--:B------:R-:W-:Y:S01]  /*0180*/  IADD3 R10, P3, R11, R2.reuse, RZ ;  /* 0x000000020b0a7210 */ /* 0x080fe20007f7e0ff */
[----:B------:R-:W-:Y:S01]  /*0190*/  IMAD R21, R65, 0xa, RZ ;  /* 0x0000000a41157824 */ /* 0x000fe200078e02ff */
[----:B------:R-:W-:Y:S01]  /*01a0*/  IADD3 R12, P2, R13, R2, RZ ;  /* 0x000000020d0c7210 */ /* 0x000fe20007f5e0ff */
[----:B------:R-:W-:-:S02]  /*01b0*/  IMAD R23, R65, 0xb, RZ ;  /* 0x0000000b41177824 */ /* 0x000fc400078e02ff */
[C---:B------:R-:W-:Y:S02]  /*01c0*/  IMAD R25, R65.reuse, 0xc, RZ ;  /* 0x0000000c41197824 */ /* 0x040fe400078e02ff */
[----:B------:R-:W-:Y:S01]  /*01d0*/  IMAD R27, R65, 0xd, RZ ;  /* 0x0000000d411b7824 */ /* 0x000fe200078e02ff */
[-C--:B------:R-:W-:Y:S01]  /*01e0*/  LEA.HI.X.SX32 R9, R9, R3.reuse, 0x1, P4 ;  /* 0x0000000309097211 */ /* 0x080fe200020f0eff */
[----:B------:R-:W-:Y:S01]  /*01f0*/  IMAD R29, R65, 0xe, RZ ;  /* 0x0000000e411d7824 */ /* 0x000fe200078e02ff */
[-C--:B------:R-:W-:Y:S01]  /*0200*/  LEA.HI.X.SX32 R11, R11, R3.reuse, 0x1, P3 ;  /* 0x000000030b0b7211 */ /* 0x080fe200018f0eff */
[----:B------:R-:W-:Y:S01]  /*0210*/  IMAD R31, R65, 0xf, RZ ;  /* 0x0000000f411f7824 */ /* 0x000fe200078e02ff */
[-C--:B------:R-:W-:Y:S01]  /*0220*/  IADD3 R14, P1, R15, R2.reuse, RZ ;  /* 0x000000020f0e7210 */ /* 0x080fe20007f3e0ff */
[----:B------:R-:W-:Y:S01]  /*0230*/  IMAD.SHL.U32 R33, R65, 0x10, RZ ;  /* 0x0000001041217824 */ /* 0x000fe200078e00ff */
[-C--:B------:R-:W-:Y:S01]  /*0240*/  IADD3 R16, P0, R17, R2.reuse, RZ ;  /* 0x0000000211107210 */ /* 0x080fe20007f1e0ff */
[----:B------:R-:W-:Y:S01]  /*0250*/  IMAD R35, R65, 0x11, RZ ;  /* 0x0000001141237824 */ /* 0x000fe200078e02ff */
        /* <DEDUP_REMOVED lines=8> */
[-C--:B------:R-:W-:Y:S01]  /*02e0*/  LEA.HI.X.SX32 R13, R13, R3.reuse, 0x1, P2 ;  /* 0x000000030d0d7211 */ /* 0x080fe200010f0eff */
[----:B------:R-:W-:Y:S01]  /*02f0*/  IMAD R45, R65, 0x16, RZ ;  /* 0x00000016412d7824 */ /* 0x000fe200078e02ff */
[-C--:B------:R-:W-:Y:S01]  /*0300*/  IADD3 R26, P2, R27, R2.reuse, RZ ;  /* 0x000000021b1a7210 */ /* 0x080fe20007f5e0ff */
[----:B------:R-:W-:Y:S01]  /*0310*/  IMAD R47, R65, 0x17, RZ ;  /* 0x00000017412f7824 */ /* 0x000fe200078e02ff */
[-C--:B------:R-:W-:Y:S01]  /*0320*/  LEA.HI.X.SX32 R15, R15, R3.reuse, 0x1, P1 ;  /* 0x000000030f0f7211 */ /* 0x080fe200008f0eff */
        /* <DEDUP_REMOVED lines=9> */
[----:B------:R-:W-:Y:S01]  /*03c0*/  LEA.HI.X.SX32 R25, R25, R3, 0x1, P3 ;  /* 0x0000000319197211 */ /* 0x000fe200018f0eff */
[----:B------:R-:W-:Y:S01]  /*03d0*/  IMAD R59, R65, 0x1d, RZ ;  /* 0x0000001d413b7824 */ /* 0x000fe200078e02ff */
[-C--:B------:R-:W-:Y:S01]  /*03e0*/  IADD3 R28, P1, R29, R2.reuse, RZ ;  /* 0x000000021d1c7210 */ /* 0x080fe20007f3e0ff */
[----:B------:R-:W-:Y:S01]  /*03f0*/  IMAD R61, R65, 0x1e, RZ ;  /* 0x0000001e413d7824 */ /* 0x000fe200078e02ff */
[-C--:B------:R-:W-:Y:S01]  /*0400*/  IADD3 R30, P0, R31, R2.reuse, RZ ;  /* 0x000000021f1e7210 */ /* 0x080fe20007f1e0ff */
[----:B------:R-:W-:Y:S01]  /*0410*/  IMAD R63, R65, 0x1f, RZ ;  /* 0x0000001f413f7824 */ /* 0x000fe200078e02ff */
[-C--:B------:R-:W-:Y:S01]  /*0420*/  IADD3 R32, P6, R33, R2.reuse, RZ ;  /* 0x0000000221207210 */ /* 0x080fe20007fde0ff */
[----:B------:R-:W-:Y:S01]  /*0430*/  IMAD.SHL.U32 R5, R65, 0x2, RZ ;  /* 0x0000000241057824 */ /* 0x000fe200078e00ff */
[-C--:B------:R-:W-:Y:S01]  /*0440*/  IADD3 R34, P5, R35, R2.reuse, RZ ;  /* 0x0000000223227210 */ /* 0x080fe20007fbe0ff */
[----:B------:R-:W-:Y:S01]  /*0450*/  IMAD R7, R65, 0x3, RZ ;  /* 0x0000000341077824 */ /* 0x000fe200078e02ff */
[-C--:B------:R-:W-:Y:S01]  /*0460*/  IADD3 R36, P4, R37, R2.reuse, RZ ;  /* 0x0000000225247210 */ /* 0x080fe20007f9e0ff */
[----:B------:R0:W2:Y:S01]  /*0470*/  LDG.E.U8 R64, desc[UR18][R2.64] ;  /* 0x0000001202407981 */ /* 0x0000a2000c1e1100 */
[----:B------:R-:W-:-:S02]  /*0480*/  IADD3 R38, P3, R39, R2, RZ ;  /* 0x0000000227267210 */ /* 0x000fc40007f7e0ff */
[-C--:B------:R-:W-:Y:S01]  /*0490*/  LEA.HI.X.SX32 R27, R27, R3.reuse, 0x1, P2 ;  /* 0x000000031b1b7211 */ /* 0x080fe200010f0eff */
[----:B------:R-:W3:Y:S01]  /*04a0*/  LDG.E.U8 R8, desc[UR18][R8.64] ;  /* 0x0000001208087981 */ /* 0x000ee2000c1e1100 */
[----:B------:R-:W-:Y:S02]  /*04b0*/  IADD3 R40, P2, R41, R2, RZ ;  /* 0x0000000229287210 */ /* 0x000fe40007f5e0ff */
[-C--:B------:R-:W-:Y:S01]  /*04c0*/  LEA.HI.X.SX32 R29, R29, R3.reuse, 0x1, P1 ;  /* 0x000000031d1d7211 */ /* 0x080fe200008f0eff */
[----:B------:R1:W3:Y:S01]  /*04d0*/  LDG.E.U8 R11, desc[UR18][R10.64] ;  /* 0x000000120a0b7981 */ /* 0x0002e2000c1e1100 */
[-C--:B------:R-:W-:Y:S02]  /*04e0*/  LEA.HI.X.SX32 R31, R31, R3.reuse, 0x1, P0 ;  /* 0x000000031f1f7211 */ /* 0x080fe400000f0eff */
[-C--:B------:R-:W-:Y:S01]  /*04f0*/  LEA.HI.X.SX32 R33, R33, R3.reuse, 0x1, P6 ;  /* 0x0000000321217211 */ /* 0x080fe200030f0eff */
[----:B------:R-:W4:Y:S01]  /*0500*/  LDG.E.U8 R12, desc[UR18][R12.64] ;  /* 0x000000120c0c7981 */ /* 0x000f22000c1e1100 */
[----:B------:R-:W-:-:S02]  /*0510*/  LEA.HI.X.SX32 R35, R35, R3, 0x1, P5 ;  /* 0x0000000323237211 */ /* 0x000fc400028f0eff */
[-C--:B------:R-:W-:Y:S01]  /*0520*/  LEA.HI.X.SX32 R37, R37, R3.reuse, 0x1, P4 ;  /* 0x0000000325257211 */ /* 0x080fe200020f0eff */
[----:B------:R-:W4:Y:S01]  /*0530*/  LDG.E.U8 R15, desc[UR18][R14.64] ;  /* 0x000000120e0f7981 */ /* 0x000f22000c1e1100 */
[----:B------:R-:W-:Y:S02]  /*0540*/  LEA.HI.X.SX32 R39, R39, R3, 0x1, P3 ;  /* 0x0000000327277211 */ /* 0x000fe400018f0eff */
[-C--:B------:R-:W-:Y:S01]  /*0550*/  IADD3 R42, P1, R43, R2.reuse, RZ ;  /* 0x000000022b2a7210 */ /* 0x080fe20007f3e0ff */
[----:B------:R-:W5:Y:S01]  /*0560*/  LDG.E.U8 R16, desc[UR18][R16.64] ;  /* 0x0000001210107981 */ /* 0x000f62000c1e1100 */
[-C--:B------:R-:W-:Y:S02]  /*0570*/  IADD3 R44, P0, R45, R2.reuse, RZ ;  /* 0x000000022d2c7210 */ /* 0x080fe40007f1e0ff */
[-C--:B------:R-:W-:Y:S01]  /*0580*/  IADD3 R46, P6, R47, R2.reuse, RZ ;  /* 0x000000022f2e7210 */ /* 0x080fe20007fde0ff */
[----:B------:R-:W5:Y:S01]  /*0590*/  LDG.E.U8 R19, desc[UR18][R18.64] ;  /* 0x0000001212137981 */ /* 0x000f62000c1e1100 */
[----:B------:R-:W-:-:S02]  /*05a0*/  IADD3 R48, P5, R49, R2, RZ ;  /* 0x0000000231307210 */ /* 0x000fc40007fbe0ff */
[-C--:B------:R-:W-:Y:S01]  /*05b0*/  IADD3 R50, P4, R51, R2.reuse, RZ ;  /* 0x0000000233327210 */ /* 0x080fe20007f9e0ff */
[----:B------:R-:W2:Y:S01]  /*05c0*/  LDG.E.U8 R20, desc[UR18][R20.64] ;  /* 0x0000001214147981 */ /* 0x000ea2000c1e1100 */
[-C--:B------:R-:W-:Y:S02]  /*05d0*/  IADD3 R52, P3, R53, R2.reuse, RZ ;  /* 0x0000000235347210 */ /* 0x080fe40007f7e0ff */
[-C--:B------:R-:W-:Y:S01]  /*05e0*/  LEA.HI.X.SX32 R41, R41, R3.reuse, 0x1, P2 ;  /* 0x0000000329297211 */ /* 0x080fe200010f0eff */
[----:B------:R-:W2:Y:S01]  /*05f0*/  LDG.E.U8 R23, desc[UR18][R22.64] ;  /* 0x0000001216177981 */ /* 0x000ea2000c1e1100 */
[----:B------:R-:W-:Y:S02]  /*0600*/  IADD3 R54, P2, R55, R2, RZ ;  /* 0x0000000237367210 */ /* 0x000fe40007f5e0ff */
[-C--:B------:R-:W-:Y:S01]  /*0610*/  LEA.HI.X.SX32 R43, R43, R3.reuse, 0x1, P1 ;  /* 0x000000032b2b7211 */ /* 0x080fe200008f0eff */
[----:B------:R-:W2:Y:S01]  /*0620*/  LDG.E.U8 R24, desc[UR18][R24.64] ;  /* 0x0000001218187981 */ /* 0x000ea2000c1e1100 */
[----:B------:R-:W-:-:S02]  /*0630*/  LEA.HI.X.SX32 R45, R45, R3, 0x1, P0 ;  /* 0x000000032d2d7211 */ /* 0x000fc400000f0eff */
[-C--:B------:R-:W-:Y:S01]  /*0640*/  LEA.HI.X.SX32 R47, R47, R3.reuse, 0x1, P6 ;  /* 0x000000032f2f7211 */ /* 0x080fe200030f0eff */
[----:B------:R-:W2:Y:S01]  /*0650*/  LDG.E.U8 R27, desc[UR18][R26.64] ;  /* 0x000000121a1b7981 */ /* 0x000ea2000c1e1100 */
[-C--:B------:R-:W-:Y:S02]  /*0660*/  LEA.HI.X.SX32 R49, R49, R3.reuse, 0x1, P5 ;  /* 0x0000000331317211 */ /* 0x080fe400028f0eff */
[-C--:B------:R-:W-:Y:S01]  /*0670*/  LEA.HI.X.SX32 R51, R51, R3.reuse, 0x1, P4 ;  /* 0x0000000333337211 */ /* 0x080fe200020f0eff */
[----:B------:R-:W2:Y:S01]  /*0680*/  LDG.E.U8 R28, desc[UR18][R28.64] ;  /* 0x000000121c1c7981 */ /* 0x000ea2000c1e1100 */
[----:B------:R-:W-:Y:S02]  /*0690*/  LEA.HI.X.SX32 R53, R53, R3, 0x1, P3 ;  /* 0x0000000335357211 */ /* 0x000fe400018f0eff */
[-C--:B------:R-:W-:Y:S01]  /*06a0*/  IADD3 R56, P1, R57, R2.reuse, RZ ;  /* 0x0000000239387210 */ /* 0x080fe20007f3e0ff */
[----:B------:R-:W2:Y:S01]  /*06b0*/  LDG.E.U8 R31, desc[UR18][R30.64] ;  /* 0x000000121e1f7981 */ /* 0x000ea2000c1e1100 */
[----:B------:R-:W-:-:S02]  /*06c0*/  IADD3 R58, P0, R59, R2, RZ ;  /* 0x000000023b3a7210 */ /* 0x000fc40007f1e0ff */
[-C--:B------:R-:W-:Y:S01]  /*06d0*/  IADD3 R60, P6, R61, R2.reuse, RZ ;  /* 0x000000023d3c7210 */ /* 0x080fe20007fde0ff */
[----:B------:R-:W2:Y:S01]  /*06e0*/  LDG.E.U8 R32, desc[UR18][R32.64] ;  /* 0x0000001220207981 */ /* 0x000ea2000c1e1100 */
[-C--:B------:R-:W-:Y:S02]  /*06f0*/  IADD3 R62, P5, R63, R2.reuse, RZ ;  /* 0x000000023f3e7210 */ /* 0x080fe40007fbe0ff */
[-C--:B------:R-:W-:Y:S01]  /*0700*/  IADD3 R4, P4, R5, R2.reuse, RZ ;  /* 0x0000000205047210 */ /* 0x080fe20007f9e0ff */
[----:B------:R-:W2:Y:S01]  /*0710*/  LDG.E.U8 R35, desc[UR18][R34.64] ;  /* 0x0000001222237981 */ /* 0x000ea2000c1e1100 */
[----:B------:R-:W-:Y:S02]  /*0720*/  IADD3 R6, P3, R7, R2, RZ ;  /* 0x0000000207067210 */ /* 0x000fe40007f7e0ff */
[----:B------:R-:W-:Y:S01]  /*0730*/  LEA.HI.X.SX32 R55, R55, R3, 0x1, P2 ;  /* 0x0000000337377211 */ /* 0x000fe200010f0eff */
[----:B------:R-:W2:Y:S01]  /*0740*/  LDG.E.U8 R36, desc[UR18][R36.64] ;  /* 0x0000001224247981 */ /* 0x000ea2000c1e1100 */
[----:B0-----:R-:W-:-:S02]  /*0750*/  IADD3 R2, P2, R2, R65, RZ ;  /* 0x0000004102027210 */ /* 0x001fc40007f5e0ff */
[-C--:B------:R-:W-:Y:S01]  /*0760*/  LEA.HI.X.SX32 R57, R57, R3.reuse, 0x1, P1 ;  /* 0x0000000339397211 */ /* 0x080fe200008f0eff */
[----:B------:R-:W2:Y:S01]  /*0770*/  LDG.E.U8 R39, desc[UR18][R38.64] ;  /* 0x0000001226277981 */ /* 0x000ea2000c1e1100 */
[-C--:B------:R-:W-:Y:S02]  /*0780*/  LEA.HI.X.SX32 R59, R59, R3.reuse, 0x1, P0 ;  /* 0x000000033b3b7211 */ /* 0x080fe400000f0eff */
[-C--:B------:R-:W-:Y:S01]  /*0790*/  LEA.HI.X.SX32 R61, R61, R3.reuse, 0x1, P6 ;  /* 0x000000033d3d7211 */ /* 0x080fe200030f0eff */
[----:B------:R-:W2:Y:S01]  /*07a0*/  LDG.E.U8 R40, desc[UR18][R40.64] ;  /* 0x0000001228287981 */ /* 0x000ea2000c1e1100 */
[-C--:B------:R-:W-:Y:S02]  /*07b0*/  LEA.HI.X.SX32 R63, R63, R3.reuse, 0x1, P5 ;  /* 0x000000033f3f7211 */ /* 0x080fe400028f0eff */
[-C--:B------:R-:W-:Y:S01]  /*07c0*/  LEA.HI.X.SX32 R5, R5, R3.reuse, 0x1, P4 ;  /* 0x0000000305057211 */ /* 0x080fe200020f0eff */
[----:B------:R-:W2:Y:S01]  /*07d0*/  LDG.E.U8 R43, desc[UR18][R42.64] ;  /* 0x000000122a2b7981 */ /* 0x000ea2000c1e1100 */
[----:B------:R-:W-:-:S02]  /*07e0*/  LEA.HI.X.SX32 R7, R7, R3, 0x1, P3 ;  /* 0x0000000307077211 */ /* 0x000fc400018f0eff */
[----:B------:R-:W-:Y:S01]  /*07f0*/  LEA.HI.X.SX32 R3, R65, R3, 0x1, P2 ;  /* 0x0000000341037211 */ /* 0x000fe200010f0eff */
[----:B------:R-:W2:Y:S04]  /*0800*/  LDG.E.U8 R4, desc[UR18][R4.64] ;  /* 0x0000001204047981 */ /* 0x000ea8000c1e1100 */
[----:B------:R-:W2:Y:S04]  /*0810*/  LDG.E.U8 R7, desc[UR18][R6.64] ;  /* 0x0000001206077981 */ /* 0x000ea8000c1e1100 */
[----:B------:R0:W2:Y:S04]  /*0820*/  LDG.E.U8 R3, desc[UR18][R2.64] ;  /* 0x0000001202037981 */ /* 0x0000a8000c1e1100 */
[----:B------:R-:W2:Y:S04]  /*0830*/  LDG.E.U8 R44, desc[UR18][R44.64] ;  /* 0x000000122c2c7981 */ /* 0x000ea8000c1e1100 */
        /* <DEDUP_REMOVED lines=8> */
[----:B------:R-:W2:Y:S01]  /*08c0*/  LDG.E.U8 R63, desc[UR18][R62.64] ;  /* 0x000000123e3f7981 */ /* 0x000ea2000c1e1100 */
[----:B------:R-:W0:Y:S01]  /*08d0*/  S2UR UR11, SR_CgaCtaId ;  /* 0x00000000000b79c3 */ /* 0x000e220000008800 */
[----:B-1----:R-:W-:Y:S01]  /*08e0*/  SHF.R.S32.HI R10, RZ, 0x2, R185 ;  /* 0x00000002ff0a7819 */ /* 0x002fe200000114b9 */
[----:B------:R-:W-:-:S03]  /*08f0*/  VIADD R184, R0, 0x80 ;  /* 0x0000008000b87836 */ /* 0x000fc60000000000 */
[----:B------:R-:W-:Y:S01]  /*0900*/  SGXT R10, R10, 0x1 ;  /* 0x000000010a0a781a */ /* 0x000fe20000000200 */
[----:B------:R-:W-:Y:S01]  /*0910*/  IMAD.SHL.U32 R9, R185, 0x20, RZ ;  /* 0x00000020b9097824 */ /* 0x000fe200078e00ff */
[----:B------:R-:W-:Y:S01]  /*0920*/  UMOV UR4, 0x400 ;  /* 0x0000040000047882 */ /* 0x000fe20000000000 */
[----:B------:R-:W-:Y:S02]  /*0930*/  ISETP.GE.AND P0, PT, R184, 0x1, PT ;  /* 0x00000001b800780c */ /* 0x000fe40003f06270 */
[----:B------:R-:W-:-:S04]  /*0940*/  LOP3.LUT R10, R10, 0x90, RZ, 0xc0, !PT ;  /* 0x000000900a0a7812 */ /* 0x000fc800078ec0ff */
[----:B------:R-:W-:-:S04]  /*0950*/  LOP3.LUT R9, R10, 0xf60, R9, 0xf8, !PT ;  /* 0x00000f600a097812 */ /* 0x000fc800078ef809 */
[----:B0-----:R-:W-:Y:S01]  /*0960*/  LOP3.LUT R2, R9, 0x10, RZ, 0x3c, !PT ;  /* 0x0000001009027812 */ /* 0x001fe200078e3cff */
[----:B------:R-:W-:Y:S01]  /*0970*/  ULEA UR11, UR11, UR4, 0x18 ;  /* 0x000000040b0b7291 */ /* 0x000fe2000f8ec03f */
[----:B------:R-:W-:Y:S01]  /*0980*/  IMAD.MOV.U32 R190, RZ, RZ, 0x3f800000 ;  /* 0x3f800000ffbe7424 */ /* 0x000fe200078e00ff */
[----:B------:R-:W-:Y:S01]  /*0990*/  CS2R R168, SRZ ;  /* 0x0000000000a87805 */ /* 0x000fe2000001ff00 */
[----:B------:R-:W-:Y:S01]  /*09a0*/  IMAD.MOV.U32 R196, RZ, RZ, -0x800000 ;  /* 0xff800000ffc47424 */ /* 0x000fe200078e00ff */
[----:B------:R-:W-:Y:S01]  /*09b0*/  CS2R R170, SRZ ;  /* 0x0000000000aa7805 */ /* 0x000fe2000001ff00 */
[----:B------:R-:W-:Y:S01]  /*09c0*/  IMAD.MOV.U32 R133, RZ, RZ, -0x800000 ;  /* 0xff800000ff857424 */ /* 0x000fe200078e00ff */
[----:B------:R-:W-:Y:S01]  /*09d0*/  CS2R R172, SRZ ;  /* 0x0000000000ac7805 */ /* 0x000fe2000001ff00 */
[----:B------:R-:W-:Y:S01]  /*09e0*/  IMAD.MOV.U32 R142, RZ, RZ, -0x800000 ;  /* 0xff800000ff8e7424 */ /* 0x000fe200078e00ff */
[----:B------:R-:W-:Y:S01]  /*09f0*/  CS2R R174, SRZ ;  /* 0x0000000000ae7805 */ /* 0x000fe2000001ff00 */
[----:B------:R-:W-:Y:S01]  /*0a00*/  IMAD.MOV.U32 R189, RZ, RZ, 0x3f800000 ;  /* 0x3f800000ffbd7424 */ /* 0x000fe200078e00ff */
[----:B------:R-:W-:Y:S01]  /*0a10*/  CS2R R176, SRZ ;  /* 0x0000000000b07805 */ /* 0x000fe2000001ff00 */
[----:B------:R-:W-:Y:S01]  /*0a20*/  IMAD.MOV.U32 R192, RZ, RZ, 0x3f800000 ;  /* 0x3f800000ffc07424 */ /* 0x000fe200078e00ff */
[----:B------:R-:W-:Y:S01]  /*0a30*/  CS2R R178, SRZ ;  /* 0x0000000000b27805 */ /* 0x000fe2000001ff00 */
[----:B------:R-:W-:Y:S01]  /*0a40*/  IMAD.MOV.U32 R193, RZ, RZ, 0x3f800000 ;  /* 0x3f800000ffc17424 */ /* 0x000fe200078e00ff */
[----:B------:R-:W-:-:S02]  /*0a50*/  CS2R R180, SRZ ;  /* 0x0000000000b47805 */ /* 0x000fc4000001ff00 */
[----:B------:R-:W-:Y:S02]  /*0a60*/  CS2R R182, SRZ ;  /* 0x0000000000b67805 */ /* 0x000fe4000001ff00 */
[----:B------:R-:W-:Y:S02]  /*0a70*/  CS2R R152, SRZ ;  /* 0x0000000000987805 */ /* 0x000fe4000001ff00 */
[----:B------:R-:W-:Y:S02]  /*0a80*/  CS2R R154, SRZ ;  /* 0x00000000009a7805 */ /* 0x000fe4000001ff00 */
[----:B------:R-:W-:Y:S02]  /*0a90*/  CS2R R156, SRZ ;  /* 0x00000000009c7805 */ /* 0x000fe4000001ff00 */
[----:B------:R-:W-:Y:S02]  /*0aa0*/  CS2R R158, SRZ ;  /* 0x00000000009e7805 */ /* 0x000fe4000001ff00 */
[----:B------:R-:W-:-:S02]  /*0ab0*/  CS2R R160, SRZ ;  /* 0x0000000000a07805 */ /* 0x000fc4000001ff00 */
[----:B------:R-:W-:Y:S02]  /*0ac0*/  CS2R R162, SRZ ;  /* 0x0000000000a27805 */ /* 0x000fe4000001ff00 */
[----:B------:R-:W-:Y:S02]  /*0ad0*/  CS2R R164, SRZ ;  /* 0x0000000000a47805 */ /* 0x000fe4000001ff00 */
[----:B------:R-:W-:Y:S02]  /*0ae0*/  CS2R R166, SRZ ;  /* 0x0000000000a67805 */ /* 0x000fe4000001ff00 */
[----:B---3--:R-:W-:Y:S02]  /*0af0*/  PRMT R8, R8, 0x3340, R11 ;  /* 0x0000334008087816 */ /* 0x008fe4000000000b */
[----:B----4-:R-:W-:-:S04]  /*0b00*/  PRMT R15, R12, 0x3340, R15 ;  /* 0x000033400c0f7816 */ /* 0x010fc8000000000f */
[----:B------:R-:W-:Y:S02]  /*0b10*/  PRMT R5, R8, 0x5410, R15 ;  /* 0x0000541008057816 */ /* 0x000fe4000000000f */
[----:B-----5:R-:W-:Y:S02]  /*0b20*/  PRMT R16, R16, 0x3340, R19 ;  /* 0x0000334010107816 */ /* 0x020fe40000000013 */
[----:B--2---:R-:W-:-:S04]  /*0b30*/  PRMT R23, R20, 0x3340, R23 ;  /* 0x0000334014177816 */ /* 0x004fc80000000017 */
[----:B------:R-:W-:Y:S02]  /*0b40*/  PRMT R6, R16, 0x5410, R23 ;  /* 0x0000541010067816 */ /* 0x000fe40000000017 */
[----:B------:R-:W-:Y:S02]  /*0b50*/  PRMT R24, R24, 0x3340, R27 ;  /* 0x0000334018187816 */ /* 0x000fe4000000001b */
[----:B------:R-:W-:Y:S02]  /*0b60*/  PRMT R31, R28, 0x3340, R31 ;  /* 0x000033401c1f7816 */ /* 0x000fe4000000001f */
[----:B------:R-:W-:Y:S02]  /*0b70*/  PRMT R32, R32, 0x3340, R35 ;  /* 0x0000334020207816 */ /* 0x000fe40000000023 */
[----:B------:R-:W-:-:S04]  /*0b80*/  PRMT R39, R36, 0x3340, R39 ;  /* 0x0000334024277816 */ /* 0x000fc80000000027 */
[----:B------:R-:W-:Y:S02]  /*0b90*/  PRMT R32, R32, 0x5410, R39 ;  /* 0x0000541020207816 */ /* 0x000fe40000000027 */
[----:B------:R-:W-:Y:S02]  /*0ba0*/  PRMT R33, R40, 0x3340, R43 ;  /* 0x0000334028217816 */ /* 0x000fe4000000002b */
[----:B------:R-:W-:Y:S02]  /*0bb0*/  PRMT R4, R4, 0x3340, R7 ;  /* 0x0000334004047816 */ /* 0x000fe40000000007 */
[----:B------:R-:W-:Y:S02]  /*0bc0*/  PRMT R3, R64, 0x3340, R3 ;  /* 0x0000334040037816 */ /* 0x000fe40000000003 */
[----:B------:R-:W-:Y:S02]  /*0bd0*/  PRMT R7, R24, 0x5410, R31 ;  /* 0x0000541018077816 */ /* 0x000fe4000000001f */
[----:B------:R-:W-:-:S02]  /*0be0*/  PRMT R4, R3, 0x5410, R4 ;  /* 0x0000541003047816 */ /* 0x000fc40000000004 */
[----:B------:R-:W-:-:S04]  /*0bf0*/  PRMT R44, R44, 0x3340, R47 ;  /* 0x000033402c2c7816 */ /* 0x000fc8000000002f */
[----:B------:R-:W-:Y:S02]  /*0c00*/  PRMT R33, R33, 0x5410, R44 ;  /* 0x0000541021217816 */ /* 0x000fe4000000002c */
[----:B------:R-:W-:Y:S02]  /*0c10*/  PRMT R34, R48, 0x3340, R51 ;  /* 0x0000334030227816 */ /* 0x000fe40000000033 */
[----:B------:R-:W-:-:S04]  /*0c20*/  PRMT R55, R52, 0x3340, R55 ;  /* 0x0000334034377816 */ /* 0x000fc80000000037 */
[----:B------:R-:W-:Y:S02]  /*0c30*/  PRMT R34, R34, 0x5410, R55 ;  /* 0x0000541022227816 */ /* 0x000fe40000000037 */
[----:B------:R-:W-:Y:S02]  /*0c40*/  PRMT R35, R56, 0x3340, R59 ;  /* 0x0000334038237816 */ /* 0x000fe4000000003b */
[----:B------:R-:W-:-:S04]  /*0c50*/  PRMT R60, R60, 0x3340, R63 ;  /* 0x000033403c3c7816 */ /* 0x000fc8000000003f */
[----:B------:R-:W-:Y:S01]  /*0c60*/  PRMT R35, R35, 0x5410, R60 ;  /* 0x0000541023237816 */ /* 0x000fe2000000003c */
[----:B------:R0:W-:Y:S01]  /*0c70*/  STS.128 [R9+UR11], R4 ;  /* 0x0000000409007988 */ /* 0x0001e20008000c0b */
[----:B------:R-:W-:-:S03]  /*0c80*/  IMAD.MOV.U32 R24, RZ, RZ, -0x800000 ;  /* 0xff800000ff187424 */ /* 0x000fc600078e00ff */
[----:B------:R1:W-:Y:S01]  /*0c90*/  STS.128 [R2+UR11], R32 ;  /* 0x0000002002007988 */ /* 0x0003e20008000c0b */
[C---:B------:R-:W-:Y:S01]  /*0ca0*/  LOP3.LUT R3, R185.reuse, 0x7f, RZ, 0xc0, !PT ;  /* 0x0000007fb9037812 */ /* 0x040fe200078ec0ff */
[C---:B0-----:R-:W-:Y:S01]  /*0cb0*/  IMAD.SHL.U32 R4, R185.reuse, 0x2, RZ ;  /* 0x00000002b9047824 */ /* 0x041fe200078e00ff */
[----:B-1----:R-:W-:Y:S01]  /*0cc0*/  LOP3.LUT R2, R185, 0x60, RZ, 0xc0, !PT ;  /* 0x00000060b9027812 */ /* 0x002fe200078ec0ff */
[----:B------:R-:W-:Y:S06]  /*0cd0*/  @!P0 BRA `(.L_x_0) ;  /* 0x000000ac007c8947 */ /* 0x000fec0003800000 */
[----:B------:R-:W0:Y:S01]  /*0ce0*/  LDC.64 R204, c[0x0][0x250] ;  /* 0x00009400ffcc7b82 */ /* 0x000e220000000a00 */
[--C-:B------:R-:W-:Y:S01]  /*0cf0*/  SHF.R.U32.HI R6, RZ, 0x5, R185.reuse ;  /* 0x00000005ff067819 */ /* 0x100fe200000116b9 */
[----:B------:R-:W-:Y:S01]  /*0d00*/  ULDC UR4, c[0x0][0x258] ;  /* 0x0000960000047ab9 */ /* 0x000fe20000000800 */
[C---:B------:R-:W-:Y:S01]  /*0d10*/  LOP3.LUT R5, R185.reuse, 0x1, RZ, 0xc0, !PT ;  /* 0x00000001b9057812 */ /* 0x040fe200078ec0ff */
[----:B------:R-:W-:Y:S01]  /*0d20*/  ULDC.64 UR6, c[0x0][0x260] ;  /* 0x0000980000067ab9 */ /* 0x000fe20000000a00 */
[----:B------:R-:W-:Y:S01]  /*0d30*/  SGXT.U32 R6, R6, 0x2 ;  /* 0x000000020606781a */ /* 0x000fe20000000000 */
[----:B------:R-:W-:Y:S01]  /*0d40*/  UIMAD UR6, UR10, UR6, URZ ;  /* 0x000000060a0672a4 */ /* 0x000fe2000f8e023f */
[----:B------:R-:W-:Y:S01]  /*0d50*/  LOP3.LUT R8, R185, 0x1c, RZ, 0xc0, !PT ;  /* 0x0000001cb9087812 */ /* 0x000fe200078ec0ff */
[----:B------:R-:W1:Y:S01]  /*0d60*/  LDC.64 R36, c[0x0][0x220] ;  /* 0x00008800ff247b82 */ /* 0x000e620000000a00 */
[----:B------:R-:W-:Y:S01]  /*0d70*/  SHF.R.U32.HI R7, RZ, 0x1, R2 ;  /* 0x00000001ff077819 */ /* 0x000fe20000011602 */
[----:B------:R-:W-:Y:S01]  /*0d80*/  IMAD R3, R3, UR7, RZ ;  /* 0x0000000703037c24 */ /* 0x000fe2000f8e02ff */
[--C-:B------:R-:W-:Y:S01]  /*0d90*/  SHF.R.U32.HI R2, RZ, 0x2, R185.reuse ;  /* 0x00000002ff027819 */ /* 0x100fe200000116b9 */
[----:B------:R-:W-:Y:S01]  /*0da0*/  IMAD R9, R5, 0x2, R8 ;  /* 0x0000000205097824 */ /* 0x000fe200078e0208 */
[----:B------:R-:W-:Y:S01]  /*0db0*/  LOP3.LUT R5, R185, 0x1f, RZ, 0xc0, !PT ;  /* 0x0000001fb9057812 */ /* 0x000fe200078ec0ff */
[----:B------:R-:W-:Y:S01]  /*0dc0*/  UIADD3 UR9, UR11, 0x1000, URZ ;  /* 0x000010000b097890 */ /* 0x000fe2000fffe03f */
[----:B------:R-:W-:Y:S01]  /*0dd0*/  SGXT.U32 R2, R2, 0x3 ;  /* 0x000000030202781a */ /* 0x000fe20000000000 */
[----:B------:R-:W2:Y:S01]  /*0de0*/  LDC R81, c[0x0][0x268] ;  /* 0x00009a00ff517b82 */ /* 0x000ea20000000800 */
[----:B------:R-:W-:Y:S01]  /*0df0*/  SHF.R.U32.HI R8, RZ, 0x1, R185 ;  /* 0x00000001ff087819 */ /* 0x000fe200000116b9 */
[----:B------:R-:W-:Y:S01]  /*0e00*/  IMAD R5, R5, UR4, RZ ;  /* 0x0000000405057c24 */ /* 0x000fe2000f8e02ff */
[----:B------:R-:W-:Y:S01]  /*0e10*/  LOP3.LUT R0, R0, R7, R2, 0xfe, !PT ;  /* 0x0000000700007212 */ /* 0x000fe200078efe02 */
[----:B------:R-:W-:Y:S01]  /*0e20*/  ULDC.64 UR4, c[0x0][0x218] ;  /* 0x0000860000047ab9 */ /* 0x000fe20000000a00 */
[----:B------:R-:W-:Y:S01]  /*0e30*/  SGXT.U32 R8, R8, 0x1 ;  /* 0x000000010808781a */ /* 0x000fe20000000000 */
[----:B------:R-:W-:Y:S01]  /*0e40*/  USHF.R.U32.HI UR9, URZ, 0x4, UR9 ;  /* 0x000000043f097899 */ /* 0x000fe20008011609 */
[----:B------:R-:W-:Y:S01]  /*0e50*/  SHF.R.S32.HI R7, RZ, 0x1f, R5 ;  /* 0x0000001fff077819 */ /* 0x000fe20000011405 */
[----:B0-----:R-:W-:Y:S01]  /*0e60*/  IMAD R6, R6, R205, RZ ;  /* 0x000000cd06067224 */ /* 0x001fe200078e02ff */
[----:B------:R-:W-:Y:S01]  /*0e70*/  LOP3.LUT R2, R9, R8, RZ, 0xfc, !PT ;  /* 0x0000000809027212 */ /* 0x000fe200078efcff */
[----:B------:R-:W-:Y:S01]  /*0e80*/  IMAD R204, R204, UR10, RZ ;  /* 0x0000000acccc7c24 */ /* 0x000fe2000f8e02ff */
[----:B------:R-:W-:Y:S01]  /*0e90*/  SHF.R.S32.HI R184, RZ, 0x1f, R3 ;  /* 0x0000001fffb87819 */ /* 0x000fe20000011403 */
[----:B------:R-:W-:Y:S01]  /*0ea0*/  IMAD R14, R205, 0x4, R6 ;  /* 0x00000004cd0e7824 */ /* 0x000fe200078e0206 */
[----:B------:R-:W-:Y:S01]  /*0eb0*/  USGXT.U32 UR14, UR9, 0xe ;  /* 0x0000000e090e789a */ /* 0x000fe20008000000 */
[----:B------:R-:W-:Y:S01]  /*0ec0*/  IMAD.MOV.U32 R190, RZ, RZ, 0x3f800000 ;  /* 0x3f800000ffbe7424 */ /* 0x000fe200078e00ff */
[----:B------:R-:W-:Y:S01]  /*0ed0*/  IADD3 R5, P0, P1, R5, UR4, R204 ;  /* 0x0000000405057c10 */ /* 0x000fe2000f91e0cc */
[C---:B------:R-:W-:Y:S01]  /*0ee0*/  IMAD R16, R205.reuse, 0x4, R14 ;  /* 0x00000004cd107824 */ /* 0x040fe200078e020e */
[----:B------:R-:W-:Y:S01]  /*0ef0*/  SHF.R.S32.HI R204, RZ, 0x1f, R204 ;  /* 0x0000001fffcc7819 */ /* 0x000fe200000114cc */
[----:B------:R-:W-:Y:S01]  /*0f00*/  USHF.R.S32.HI UR4, URZ, 0x1f, UR6 ;  /* 0x0000001f3f047899 */ /* 0x000fe20008011406 */
[----:B------:R-:W-:Y:S01]  /*0f10*/  IMAD.MOV.U32 R189, RZ, RZ, 0x3f800000 ;  /* 0x3f800000ffbd7424 */ /* 0x000fe200078e00ff */
[----:B------:R-:W-:Y:S01]  /*0f20*/  UIADD3 UR16, UP0, UR14, 0x2, URZ ;  /* 0x000000020e107890 */ /* 0x000fe2000ff1e03f */
[----:B------:R-:W-:Y:S01]  /*0f30*/  IMAD R18, R205, 0x4, R16 ;  /* 0x00000004cd127824 */ /* 0x000fe200078e0210 */
[----:B------:R-:W-:Y:S01]  /*0f40*/  IADD3.X R25, R7, UR5, R204, P0, P1 ;  /* 0x0000000507197c10 */ /* 0x000fe200087e24cc */
[----:B------:R-:W-:Y:S01]  /*0f50*/  USHF.R.U32.HI UR8, URZ, 0x4, UR11 ;  /* 0x000000043f087899 */ /* 0x000fe2000801160b */
[-C--:B------:R-:W-:Y:S01]  /*0f60*/  IADD3 R7, P2, R6, R5.reuse, RZ ;  /* 0x0000000506077210 */ /* 0x080fe20007f5e0ff */
[----:B------:R-:W-:Y:S01]  /*0f70*/  IMAD R20, R205, 0x4, R18 ;  /* 0x00000004cd147824 */ /* 0x000fe200078e0212 */
[----:B------:R-:W-:Y:S01]  /*0f80*/  IADD3 R11, P3, R16, R5, RZ ;  /* 0x00000005100b7210 */ /* 0x000fe20007f7e0ff */
[----:B--2---:R-:W-:Y:S01]  /*0f90*/  IMAD R27, R81, 0x5, RZ ;  /* 0x00000005511b7824 */ /* 0x004fe200078e02ff */
[----:B------:R-:W-:Y:S01]  /*0fa0*/  LEA.HI.X.SX32 R9, R6, R25, 0x1, P2 ;  /* 0x0000001906097211 */ /* 0x000fe200010f0eff */
[----:B------:R-:W-:Y:S01]  /*0fb0*/  IMAD R22, R205, 0x4, R20 ;  /* 0x00000004cd167824 */ /* 0x000fe200078e0214 */
[-C--:B------:R-:W-:Y:S01]  /*0fc0*/  IADD3 R10, P2, R14, R5.reuse, RZ ;  /* 0x000000050e0a7210 */ /* 0x080fe20007f5e0ff */
[----:B------:R-:W-:Y:S01]  /*0fd0*/  IMAD R29, R81, 0x6, RZ ;  /* 0x00000006511d7824 */ /* 0x000fe200078e02ff */
[----:B------:R-:W-:Y:S01]  /*0fe0*/  IADD3 R12, P4, R18, R5, RZ ;  /* 0x00000005120c7210 */ /* 0x000fe20007f9e0ff */
[----:B------:R-:W-:Y:S01]  /*0ff0*/  IMAD R24, R205, 0x4, R22 ;  /* 0x00000004cd187824 */ /* 0x000fe200078e0216 */
[-C--:B------:R-:W-:Y:S01]  /*1000*/  LEA.HI.X.SX32 R13, R14, R25.reuse, 0x1, P2 ;  /* 0x000000190e0d7211 */ /* 0x080fe200010f0eff */
[----:B------:R-:W-:Y:S01]  /*1010*/  IMAD R31, R81, 0x7, RZ ;  /* 0x00000007511f7824 */ /* 0x000fe200078e02ff */
[----:B------:R-:W-:Y:S01]  /*1020*/  LEA.HI.X.SX32 R14, R16, R25, 0x1, P3 ;  /* 0x00000019100e7211 */ /* 0x000fe200018f0eff */
[----:B------:R-:W-:Y:S01]  /*1030*/  IMAD R26, R205, 0x4, R24 ;  /* 0x00000004cd1a7824 */ /* 0x000fe200078e0218 */
[----:B------:R-:W-:Y:S01]  /*1040*/  IADD3 R16, P2, R20, R5, RZ ;  /* 0x0000000514107210 */ /* 0x000fe20007f5e0ff */
[----:B------:R-:W-:Y:S01]  /*1050*/  IMAD.SHL.U32 R33, R81, 0x8, RZ ;  /* 0x0000000851217824 */ /* 0x000fe200078e00ff */
        /* <DEDUP_REMOVED lines=8> */
[-C--:B------:R-:W-:Y:S01]  /*10e0*/  LEA.HI.X.SX32 R20, R22, R25.reuse, 0x1, P3 ;  /* 0x0000001916147211 */ /* 0x080fe200018f0eff */
[----:B------:R-:W-:Y:S01]  /*10f0*/  IMAD R30, R205, 0x4, R28 ;  /* 0x00000004cd1e7824 */ /* 0x000fe200078e021c */
[----:B------:R-:W-:Y:S01]  /*1100*/  LEA.HI.X.SX32 R21, R24, R25, 0x1, P4 ;  /* 0x0000001918157211 */ /* 0x000fe200020f0eff */
[----:B------:R-:W-:Y:S01]  /*1110*/  IMAD R41, R81, 0xc, RZ ;  /* 0x0000000c51297824 */ /* 0x000fe200078e02ff */
[-C--:B------:R-:W-:Y:S01]  /*1120*/  IADD3 R229, P3, R228, R5.reuse, RZ ;  /* 0x00000005e4e57210 */ /* 0x080fe20007f7e0ff */
[----:B------:R-:W-:Y:S01]  /*1130*/  IMAD R32, R205, 0x4, R30 ;  /* 0x00000004cd207824 */ /* 0x000fe200078e021e */
[----:B-1----:R-:W-:Y:S01]  /*1140*/  IADD3 R8, P0, P1, R3, UR6, R36 ;  /* 0x0000000603087c10 */ /* 0x002fe2000f91e024 */
[----:B------:R-:W-:Y:S01]  /*1150*/  IMAD R43, R81, 0xd, RZ ;  /* 0x0000000d512b7824 */ /* 0x000fe200078e02ff */
[----:B------:R-:W-:Y:S01]  /*1160*/  IADD3 R244, P4, R28, R5, RZ ;  /* 0x000000051cf47210 */ /* 0x000fe20007f9e0ff */
[----:B------:R-:W-:Y:S01]  /*1170*/  IMAD R34, R205, 0x4, R32 ;  /* 0x00000004cd227824 */ /* 0x000fe200078e0220 */
[-C--:B------:R-:W-:Y:S01]  /*1180*/  LEA.HI.X.SX32 R228, R228, R25.reuse, 0x1, P3 ;  /* 0x00000019e4e47211 */ /* 0x080fe200018f0eff */
[----:B------:R-:W-:Y:S01]  /*1190*/  IMAD R45, R81, 0xe, RZ ;  /* 0x0000000e512d7824 */ /* 0x000fe200078e02ff */
[----:B------:R-:W-:Y:S01]  /*11a0*/  LEA.HI.X.SX32 R231, R28, R25, 0x1, P4 ;  /* 0x000000191ce77211 */ /* 0x000fe200020f0eff */
[----:B------:R-:W-:Y:S01]  /*11b0*/  IMAD R6, R205, 0x4, R34 ;  /* 0x00000004cd067824 */ /* 0x000fe200078e0222 */
[-C--:B------:R-:W-:Y:S01]  /*11c0*/  IADD3 R248, P3, R32, R5.reuse, RZ ;  /* 0x0000000520f87210 */ /* 0x080fe20007f7e0ff */
[----:B------:R-:W-:Y:S01]  /*11d0*/  IMAD R47, R81, 0xf, RZ ;  /* 0x0000000f512f7824 */ /* 0x000fe200078e02ff */
[-C--:B------:R-:W-:Y:S01]  /*11e0*/  IADD3 R22, P2, R26, R5.reuse, RZ ;  /* 0x000000051a167210 */ /* 0x080fe20007f5e0ff */
[----:B------:R-:W-:Y:S01]  /*11f0*/  IMAD R36, R205, 0x4, R6 ;  /* 0x00000004cd247824 */ /* 0x000fe200078e0206 */
[----:B------:R-:W-:Y:S01]  /*1200*/  IADD3 R250, P4, R34, R5, RZ ;  /* 0x0000000522fa7210 */ /* 0x000fe20007f9e0ff */
[----:B------:R-:W-:Y:S01]  /*1210*/  IMAD.SHL.U32 R49, R81, 0x10, RZ ;  /* 0x0000001051317824 */ /* 0x000fe200078e00ff */
[-C--:B------:R-:W-:Y:S01]  /*1220*/  LEA.HI.X.SX32 R247, R32, R25.reuse, 0x1, P3 ;  /* 0x0000001920f77211 */ /* 0x080fe200018f0eff */
        /* <DEDUP_REMOVED lines=8> */
[C---:B------:R-:W-:Y:S01]  /*12b0*/  IMAD R24, R205.reuse, 0x4, R40 ;  /* 0x00000004cd187824 */ /* 0x040fe200078e0228 */
[----:B------:R-:W-:Y:S01]  /*12c0*/  IADD3 R3, P4, R38, R5, RZ ;  /* 0x0000000526037210 */ /* 0x000fe20007f9e0ff */
[----:B------:R0:W-:Y:S01]  /*12d0*/  STL [R1+0x4], R4 ;  /* 0x0000040401007387 */ /* 0x0001e20000100800 */
[----:B------:R-:W-:Y:S01]  /*12e0*/  LEA.HI.X.SX32 R245, R30, R25, 0x1, P2 ;  /* 0x000000191ef57211 */ /* 0x000fe200010f0eff */
[C---:B------:R-:W-:Y:S01]  /*12f0*/  IMAD R42, R205.reuse, 0x4, R24 ;  /* 0x00000004cd2a7824 */ /* 0x040fe200078e0218 */
[----:B------:R-:W-:Y:S01]  /*1300*/  IADD3 R252, P2, R6, R5, RZ ;  /* 0x0000000506fc7210 */ /* 0x000fe20007f5e0ff */
[----:B------:R1:W-:Y:S01]  /*1310*/  STL [R1+0xc], R3 ;  /* 0x00000c0301007387 */ /* 0x0003e20000100800 */
[----:B------:R-:W-:Y:S01]  /*1320*/  IADD3.X R184, R184, UR4, R37, P0, P1 ;  /* 0x00000004b8b87c10 */ /* 0x000fe200087e2425 */
[----:B------:R-:W-:Y:S01]  /*1330*/  IMAD R26, R205, 0x4, R42 ;  /* 0x00000004cd1a7824 */ /* 0x000fe200078e022a */
[----:B------:R-:W-:Y:S01]  /*1340*/  LEA.HI.X.SX32 R251, R6, R25, 0x1, P2 ;  /* 0x0000001906fb7211 */ /* 0x000fe200010f0eff */
[----:B------:R-:W-:Y:S01]  /*1350*/  IMAD R37, R81, 0xa, RZ ;  /* 0x0000000a51257824 */ /* 0x000fe200078e02ff */
[----:B------:R-:W-:Y:S01]  /*1360*/  IADD3 R186, P2, R40, R5, RZ ;  /* 0x0000000528ba7210 */ /* 0x000fe20007f5e0ff */
[----:B------:R-:W-:Y:S01]  /*1370*/  IMAD R28, R205, 0x4, R26 ;  /* 0x00000004cd1c7824 */ /* 0x000fe200078e021a */
[-C--:B0-----:R-:W-:Y:S01]  /*1380*/  LEA.HI.X.SX32 R4, R36, R25.reuse, 0x1, P3 ;  /* 0x0000001924047211 */ /* 0x081fe200018f0eff */
[----:B------:R-:W-:Y:S01]  /*1390*/  IMAD R55, R81, 0x13, RZ ;  /* 0x0000001351377824 */ /* 0x000fe200078e02ff */
[----:B------:R-:W-:Y:S01]  /*13a0*/  LOP3.LUT P1, RZ, R185, 0x2, RZ, 0xc0, !PT ;  /* 0x00000002b9ff7812 */ /* 0x000fe2000782c0ff */
[----:B------:R-:W-:Y:S01]  /*13b0*/  IMAD R30, R205, 0x4, R28 ;  /* 0x00000004cd1e7824 */ /* 0x000fe200078e021c */
[----:B-1----:R-:W-:Y:S01]  /*13c0*/  LEA.HI.X.SX32 R3, R38, R25, 0x1, P4 ;  /* 0x0000001926037211 */ /* 0x002fe200020f0eff */
[----:B------:R0:W-:Y:S01]  /*13d0*/  STL [R1], R4 ;  /* 0x0000000401007387 */ /* 0x0001e20000100800 */
[----:B------:R-:W-:Y:S01]  /*13e0*/  IMAD R57, R81, 0x14, RZ ;  /* 0x0000001451397824 */ /* 0x000fe200078e02ff */
[----:B------:R-:W-:Y:S01]  /*13f0*/  UMOV UR4, URZ ;  /* 0x0000003f00047c82 */ /* 0x000fe20008000000 */
[----:B------:R-:W-:Y:S01]  /*1400*/  IMAD R32, R205, 0x4, R30 ;  /* 0x00000004cd207824 */ /* 0x000fe200078e021e */
[----:B------:R1:W-:Y:S01]  /*1410*/  STL [R1+0x8], R3 ;  /* 0x0000080301007387 */ /* 0x0003e20000100800 */
[----:B------:R-:W-:Y:S01]  /*1420*/  IMAD R59, R81, 0x15, RZ ;  /* 0x00000015513b7824 */ /* 0x000fe200078e02ff */
[----:B------:R-:W-:Y:S01]  /*1430*/  UIADD3.X UR17, UR4, 0x40000040, URZ, UP0, !UPT ;  /* 0x4000004004117890 */ /* 0x000fe200087fe43f */
[----:B------:R-:W-:Y:S01]  /*1440*/  IMAD R6, R205, 0x4, R32 ;  /* 0x00000004cd067824 */ /* 0x000fe200078e0220 */
[----:B------:R2:W-:Y:S01]  /*1450*/  STL [R1+0x14], R186 ;  /* 0x000014ba01007387 */ /* 0x0005e20000100800 */
[----:B------:R-:W-:Y:S01]  /*1460*/  IMAD R61, R81, 0x16, RZ ;  /* 0x00000016513d7824 */ /* 0x000fe200078e02ff */
[-C--:B0-----:R-:W-:Y:S01]  /*1470*/  IADD3 R4, P3, R24, R5.reuse, RZ ;  /* 0x0000000518047210 */ /* 0x081fe20007f7e0ff */
[----:B------:R-:W-:Y:S01]  /*1480*/  IMAD R34, R205, 0x4, R6 ;  /* 0x00000004cd227824 */ /* 0x000fe200078e0206 */
[----:B------:R-:W-:Y:S01]  /*1490*/  LOP3.LUT P0, RZ, R185, 0x1, RZ, 0xc0, !PT ;  /* 0x00000001b9ff7812 */ /* 0x000fe2000780c0ff */
[C---:B------:R-:W-:Y:S01]  /*14a0*/  IMAD R63, R81.reuse, 0x17, RZ ;  /* 0x00000017513f7824 */ /* 0x040fe200078e02ff */
[----:B-1----:R-:W-:Y:S01]  /*14b0*/  IADD3 R3, P4, R42, R5, RZ ;  /* 0x000000052a037210 */ /* 0x002fe20007f9e0ff */
[----:B------:R0:W-:Y:S01]  /*14c0*/  STL [R1+0x1c], R4 ;  /* 0x00001c0401007387 */ /* 0x0001e20000100800 */
[C---:B------:R-:W-:Y:S01]  /*14d0*/  IMAD R65, R81.reuse, 0x18, RZ ;  /* 0x0000001851417824 */ /* 0x040fe200078e02ff */
[----:B------:R-:W-:Y:S01]  /*14e0*/  USGXT.U32 UR8, UR8, 0xe ;  /* 0x0000000e0808789a */ /* 0x000fe20008000000 */
[-C--:B--2---:R-:W-:Y:S01]  /*14f0*/  LEA.HI.X.SX32 R186, R40, R25.reuse, 0x1, P2 ;  /* 0x0000001928ba7211 */ /* 0x084fe200010f0eff */
[----:B------:R1:W-:Y:S01]  /*1500*/  STL [R1+0x24], R3 ;  /* 0x0000240301007387 */ /* 0x0003e20000100800 */
[C---:B------:R-:W-:Y:S01]  /*1510*/  IMAD R67, R81.reuse, 0x19, RZ ;  /* 0x0000001951437824 */ /* 0x040fe200078e02ff */
[----:B------:R-:W-:Y:S01]  /*1520*/  CS2R R168, SRZ ;  /* 0x0000000000a87805 */ /* 0x000fe2000001ff00 */
[C---:B------:R-:W-:Y:S01]  /*1530*/  IMAD R69, R81.reuse, 0x1a, RZ ;  /* 0x0000001a51457824 */ /* 0x040fe200078e02ff */
[----:B------:R2:W-:Y:S01]  /*1540*/  STL [R1+0x10], R186 ;  /* 0x000010ba01007387 */ /* 0x0005e20000100800 */
[----:B------:R-:W-:Y:S01]  /*1550*/  IMAD R71, R81, 0x1b, RZ ;  /* 0x0000001b51477824 */ /* 0x000fe200078e02ff */
[-C--:B0-----:R-:W-:Y:S01]  /*1560*/  LEA.HI.X.SX32 R4, R24, R25.reuse, 0x1, P3 ;  /* 0x0000001918047211 */ /* 0x081fe200018f0eff */
[----:B------:R-:W-:Y:S01]  /*1570*/  IMAD R24, R205, 0x4, R34 ;  /* 0x00000004cd187824 */ /* 0x000fe200078e0222 */
[----:B------:R-:W-:Y:S01]  /*1580*/  CS2R R170, SRZ ;  /* 0x0000000000aa7805 */ /* 0x000fe2000001ff00 */
[----:B------:R-:W-:Y:S01]  /*1590*/  IMAD R73, R81, 0x1c, RZ ;  /* 0x0000001c51497824 */ /* 0x000fe200078e02ff */
[----:B-1----:R-:W-:Y:S01]  /*15a0*/  LEA.HI.X.SX32 R3, R42, R25, 0x1, P4 ;  /* 0x000000192a037211 */ /* 0x002fe200020f0eff */
[----:B------:R0:W-:Y:S01]  /*15b0*/  STL [R1+0x18], R4 ;  /* 0x0000180401007387 */ /* 0x0001e20000100800 */
[----:B------:R-:W-:Y:S01]  /*15c0*/  IMAD R36, R205, 0x4, R24 ;  /* 0x00000004cd247824 */ /* 0x000fe200078e0218 */
[----:B------:R-:W-:-:S02]  /*15d0*/  CS2R R172, SRZ ;  /* 0x0000000000ac7805 */ /* 0x000fc4000001ff00 */
[-C--:B--2---:R-:W-:Y:S01]  /*15e0*/  IADD3 R186, P2, R26, R5.reuse, RZ ;  /* 0x000000051aba7210 */ /* 0x084fe20007f5e0ff */
[----:B------:R1:W-:Y:S01]  /*15f0*/  STL [R1+0x20], R3 ;  /* 0x0000200301007387 */ /* 0x0003e20000100800 */
[C---:B------:R-:W-:Y:S01]  /*1600*/  IMAD R75, R81.reuse, 0x1d, RZ ;  /* 0x0000001d514b7824 */ /* 0x040fe200078e02ff */
[----:B------:R-:W-:Y:S01]  /*1610*/  CS2R R174, SRZ ;  /* 0x0000000000ae7805 */ /* 0x000fe2000001ff00 */
[C---:B------:R-:W-:Y:S01]  /*1620*/  IMAD R77, R81.reuse, 0x1e, RZ ;  /* 0x0000001e514d7824 */ /* 0x040fe200078e02ff */
[----:B------:R2:W-:Y:S01]  /*1630*/  STL [R1+0x2c], R186 ;  /* 0x00002cba01007387 */ /* 0x0005e20000100800 */
[----:B------:R-:W-:Y:S01]  /*1640*/  IMAD R79, R81, 0x1f, RZ ;  /* 0x0000001f514f7824 */ /* 0x000fe200078e02ff */
[-C--:B0-----:R-:W-:Y:S01]  /*1650*/  IADD3 R4, P3, R28, R5.reuse, RZ ;  /* 0x000000051c047210 */ /* 0x081fe20007f7e0ff */
[----:B------:R-:W-:Y:S01]  /*1660*/  IMAD.MOV.U32 R185, RZ, RZ, -0x800000 ;  /* 0xff800000ffb97424 */ /* 0x000fe200078e00ff */
[----:B------:R-:W-:Y:S01]  /*1670*/  CS2R R176, SRZ ;  /* 0x0000000000b07805 */ /* 0x000fe2000001ff00 */
[----:B------:R-:W-:Y:S01]  /*1680*/  IMAD.MOV.U32 R192, RZ, RZ, 0x3f800000 ;  /* 0x3f800000ffc07424 */ /* 0x000fe200078e00ff */
[----:B-1----:R-:W-:Y:S01]  /*1690*/  IADD3 R3, P4, R30, R5, RZ ;  /* 0x000000051e037210 */ /* 0x002fe20007f9e0ff */
[----:B------:R0:W-:Y:S01]  /*16a0*/  STL [R1+0x34], R4 ;  /* 0x0000340401007387 */ /* 0x0001e20000100800 */
[----:B------:R-:W-:Y:S01]  /*16b0*/  IMAD.MOV.U32 R193, RZ, RZ, 0x3f800000 ;  /* 0x3f800000ffc17424 */ /* 0x000fe200078e00ff */
[----:B------:R-:W-:-:S02]  /*16c0*/  CS2R R178, SRZ ;  /* 0x0000000000b27805 */ /* 0x000fc4000001ff00 */
[-C--:B--2---:R-:W-:Y:S01]  /*16d0*/  LEA.HI.X.SX32 R186, R26, R25.reuse, 0x1, P2 ;  /* 0x000000191aba7211 */ /* 0x084fe200010f0eff */
[----:B------:R1:W-:Y:S01]  /*16e0*/  STL [R1+0x3c], R3 ;  /* 0x00003c0301007387 */ /* 0x0003e20000100800 */
[C---:B------:R-:W-:Y:S01]  /*16f0*/  IMAD R26, R205.reuse, 0x4, R36 ;  /* 0x00000004cd1a7824 */ /* 0x040fe200078e0224 */
[----:B------:R-:W-:Y:S01]  /*1700*/  CS2R R180, SRZ ;  /* 0x0000000000b47805 */ /* 0x000fe2000001ff00 */
[----:B------:R-:W-:Y:S01]  /*1710*/  IMAD.MOV.U32 R191, RZ, RZ, -0x800000 ;  /* 0xff800000ffbf7424 */ /* 0x000fe200078e00ff */
[----:B------:R2:W-:Y:S01]  /*1720*/  STL [R1+0x28], R186 ;  /* 0x000028ba01007387 */ /* 0x0005e20000100800 */
[----:B------:R-:W-:Y:S01]  /*1730*/  IMAD.MOV.U32 R194, RZ, RZ, -0x800000 ;  /* 0xff800000ffc27424 */ /* 0x000fe200078e00ff */
[----:B0-----:R-:W-:Y:S01]  /*1740*/  LEA.HI.X.SX32 R4, R28, R25, 0x1, P3 ;  /* 0x000000191c047211 */ /* 0x001fe200018f0eff */
[----:B------:R-:W-:Y:S01]  /*1750*/  IMAD R28, R205, 0x4, R26 ;  /* 0x00000004cd1c7824 */ /* 0x000fe200078e021a */
[----:B------:R-:W-:Y:S02]  /*1760*/  CS2R R182, SRZ ;  /* 0x0000000000b67805 */ /* 0x000fe4000001ff00 */
[----:B------:R-:W-:-:S02]  /*1770*/  CS2R R152, SRZ ;  /* 0x0000000000987805 */ /* 0x000fc4000001ff00 */
[----:B-1----:R-:W-:Y:S01]  /*1780*/  LEA.HI.X.SX32 R3, R30, R25, 0x1, P4 ;  /* 0x000000191e037211 */ /* 0x002fe200020f0eff */
[----:B------:R0:W-:Y:S01]  /*1790*/  STL [R1+0x30], R4 ;  /* 0x0000300401007387 */ /* 0x0001e20000100800 */
[----:B------:R-:W-:Y:S02]  /*17a0*/  CS2R R154, SRZ ;  /* 0x00000000009a7805 */ /* 0x000fe4000001ff00 */
[----:B------:R-:W-:Y:S02]  /*17b0*/  CS2R R156, SRZ ;  /* 0x00000000009c7805 */ /* 0x000fe4000001ff00 */
[----:B--2---:R-:W-:Y:S01]  /*17c0*/  IADD3 R186, P2, R32, R5, RZ ;  /* 0x0000000520ba7210 */ /* 0x004fe20007f5e0ff */
[----:B------:R1:W-:Y:S01]  /*17d0*/  STL [R1+0x38], R3 ;  /* 0x0000380301007387 */ /* 0x0003e20000100800 */
[----:B------:R-:W-:Y:S02]  /*17e0*/  CS2R R158, SRZ ;  /* 0x00000000009e7805 */ /* 0x000fe4000001ff00 */
[----:B------:R-:W-:-:S02]  /*17f0*/  CS2R R160, SRZ ;  /* 0x0000000000a07805 */ /* 0x000fc4000001ff00 */
[----:B------:R-:W-:Y:S01]  /*1800*/  CS2R R162, SRZ ;  /* 0x0000000000a27805 */ /* 0x000fe2000001ff00 */
[----:B------:R2:W-:Y:S01]  /*1810*/  STL [R1+0x44], R186 ;  /* 0x000044ba01007387 */ /* 0x0005e20000100800 */
[----:B------:R-:W-:Y:S02]  /*1820*/  CS2R R164, SRZ ;  /* 0x0000000000a47805 */ /* 0x000fe4000001ff00 */
[-C--:B0-----:R-:W-:Y:S02]  /*1830*/  IADD3 R4, P3, R6, R5.reuse, RZ ;  /* 0x0000000506047210 */ /* 0x081fe40007f7e0ff */
[----:B------:R-:W-:Y:S01]  /*1840*/  CS2R R166, SRZ ;  /* 0x0000000000a67805 */ /* 0x000fe2000001ff00 */
[----:B------:R-:W-:Y:S01]  /*1850*/  UMOV UR12, 0xffffff80 ;  /* 0xffffff80000c7882 */ /* 0x000fe20000000000 */
[----:B------:R-:W-:Y:S01]  /*1860*/  UMOV UR13, 0x3fffffef ;  /* 0x3fffffef000d7882 */ /* 0x000fe20000000000 */
[----:B-1----:R-:W-:Y:S01]  /*1870*/  IADD3 R3, P4, R34, R5, RZ ;  /* 0x0000000522037210 */ /* 0x002fe20007f9e0ff */
[----:B------:R0:W-:Y:S01]  /*1880*/  STL [R1+0x4c], R4 ;  /* 0x00004c0401007387 */ /* 0x0001e20000100800 */
[----:B------:R-:W-:Y:S01]  /*1890*/  UMOV UR9, URZ ;  /* 0x0000003f00097c82 */ /* 0x000fe20008000000 */
[----:B------:R-:W-:Y:S01]  /*18a0*/  UMOV UR34, UR16 ;  /* 0x0000001000227c82 */ /* 0x000fe20008000000 */
[-C--:B--2---:R-:W-:Y:S01]  /*18b0*/  LEA.HI.X.SX32 R186, R32, R25.reuse, 0x1, P2 ;  /* 0x0000001920ba7211 */ /* 0x084fe200010f0eff */
[----:B------:R1:W-:Y:S01]  /*18c0*/  STL [R1+0x54], R3 ;  /* 0x0000540301007387 */ /* 0x0003e20000100800 */
[----:B------:R-:W-:Y:S01]  /*18d0*/  UMOV UR35, UR17 ;  /* 0x0000001100237c82 */ /* 0x000fe20008000000 */
[----:B------:R-:W-:Y:S01]  /*18e0*/  UMOV UR5, URZ ;  /* 0x0000003f00057c82 */ /* 0x000fe20008000000 */
[----:B------:R-:W-:Y:S01]  /*18f0*/  UMOV UR6, URZ ;  /* 0x0000003f00067c82 */ /* 0x000fe20008000000 */
[----:B------:R2:W-:Y:S01]  /*1900*/  STL [R1+0x40], R186 ;  /* 0x000040ba01007387 */ /* 0x0005e20000100800 */
[----:B------:R-:W-:Y:S01]  /*1910*/  UIADD3.64 UR12, UR8, -UR12, URZ ;  /* 0x8000000c080c7297 */ /* 0x000fe2000fffe03f */
[-C--:B0-----:R-:W-:Y:S01]  /*1920*/  LEA.HI.X.SX32 R4, R6, R25.reuse, 0x1, P3 ;  /* 0x0000001906047211 */ /* 0x081fe200018f0eff */
[----:B------:R-:W-:Y:S01]  /*1930*/  IMAD R6, R205, 0x4, R28 ;  /* 0x00000004cd067824 */ /* 0x000fe200078e021c */
[----:B------:R-:W-:Y:S01]  /*1940*/  UIADD3.64 UR30, UR34, 0x2, URZ ;  /* 0x00000002221e7897 */ /* 0x000fe2000fffe03f */
[----:B-1----:R-:W-:-:S02]  /*1950*/  LEA.HI.X.SX32 R3, R34, R25, 0x1, P4 ;  /* 0x0000001922037211 */ /* 0x002fc400020f0eff */
[----:B------:R0:W-:Y:S01]  /*1960*/  STL [R1+0x48], R4 ;  /* 0x0000480401007387 */ /* 0x0001e20000100800 */
[----:B------:R-:W-:Y:S01]  /*1970*/  IMAD R30, R205, 0x4, R6 ;  /* 0x00000004cd1e7824 */ /* 0x000fe200078e0206 */
[----:B------:R-:W-:Y:S01]  /*1980*/  UIADD3.64 UR26, UR34, 0x4, URZ ;  /* 0x00000004221a7897 */ /* 0x000fe2000fffe03f */
[-C--:B--2---:R-:W-:Y:S01]  /*1990*/  IADD3 R186, P2, R24, R5.reuse, RZ ;  /* 0x0000000518ba7210 */ /* 0x084fe20007f5e0ff */
[----:B------:R1:W-:Y:S01]  /*19a0*/  STL [R1+0x50], R3 ;  /* 0x0000500301007387 */ /* 0x0003e20000100800 */
[----:B------:R-:W-:Y:S01]  /*19b0*/  ULDC UR17, c[0x0][0x238] ;  /* 0x00008e0000117ab9 */ /* 0x000fe20000000800 */
[----:B------:R-:W-:Y:S01]  /*19c0*/  UMOV UR22, UR14 ;  /* 0x0000000e00167c82 */ /* 0x000fe20008000000 */
[----:B------:R-:W-:Y:S01]  /*19d0*/  UMOV UR23, 0xc0000010 ;  /* 0xc000001000177882 */ /* 0x000fe20000000000 */
[----:B------:R2:W-:Y:S01]  /*19e0*/  STL [R1+0x5c], R186 ;  /* 0x00005cba01007387 */ /* 0x0005e20000100800 */
[----:B------:R-:W-:Y:S01]  /*19f0*/  UMOV UR38, UR14 ;  /* 0x0000000e00267c82 */ /* 0x000fe20008000000 */
[-C--:B0-----:R-:W-:Y:S01]  /*1a00*/  IADD3 R4, P4, R26, R5.reuse, RZ ;  /* 0x000000051a047210 */ /* 0x081fe20007f9e0ff */
[----:B------:R-:W-:Y:S01]  /*1a10*/  UMOV UR39, 0x40000040 ;  /* 0x4000004000277882 */ /* 0x000fe20000000000 */
[----:B-1----:R-:W-:-:S02]  /*1a20*/  IADD3 R3, P3, R36, R5, RZ ;  /* 0x0000000524037210 */ /* 0x002fc40007f7e0ff */
[----:B--2---:R-:W-:-:S03]  /*1a30*/  LEA.HI.X.SX32 R186, R26, R25, 0x1, P4 ;  /* 0x000000191aba7211 */ /* 0x004fc600020f0eff */
[----:B------:R0:W-:Y:S01]  /*1a40*/  STL [R1+0x64], R3 ;  /* 0x0000640301007387 */ /* 0x0001e20000100800 */
[----:B------:R-:W-:-:S03]  /*1a50*/  IADD3 R187, P4, R30, R5, RZ ;  /* 0x000000051ebb7210 */ /* 0x000fc60007f9e0ff */
[----:B------:R1:W-:Y:S01]  /*1a60*/  STL [R1+0x6c], R4 ;  /* 0x00006c0401007387 */ /* 0x0003e20000100800 */
[-C--:B0-----:R-:W-:Y:S02]  /*1a70*/  LEA.HI.X.SX32 R3, R24, R25.reuse, 0x1, P2 ;  /* 0x0000001918037211 */ /* 0x081fe400010f0eff */
[----:B-1----:R-:W-:-:S03]  /*1a80*/  LEA.HI.X.SX32 R4, R36, R25, 0x1, P3 ;  /* 0x0000001924047211 */ /* 0x002fc600018f0eff */
[----:B------:R0:W-:Y:S04]  /*1a90*/  STL [R1+0x58], R3 ;  /* 0x0000580301007387 */ /* 0x0001e80000100800 */
[----:B------:R1:W-:Y:S04]  /*1aa0*/  STL [R1+0x60], R4 ;  /* 0x0000600401007387 */ /* 0x0003e80000100800 */
[----:B------:R2:W-:Y:S01]  /*1ab0*/  STL [R1+0x68], R186 ;  /* 0x000068ba01007387 */ /* 0x0005e20000100800 */
[----:B0-----:R-:W-:Y:S01]  /*1ac0*/  IMAD R3, R205, 0x4, R30 ;  /* 0x00000004cd037824 */ /* 0x001fe200078e021e */
[----:B-1----:R-:W-:-:S02]  /*1ad0*/  IADD3 R4, P2, R28, R5, RZ ;  /* 0x000000051c047210 */ /* 0x002fc40007f5e0ff */
[----:B--2---:R-:W-:-:S03]  /*1ae0*/  IADD3 R186, P3, R6, R5, RZ ;  /* 0x0000000506ba7210 */ /* 0x004fc60007f7e0ff */
[----:B------:R0:W-:Y:S04]  /*1af0*/  STL [R1+0x74], R4 ;  /* 0x0000740401007387 */ /* 0x0001e80000100800 */
[----:B------:R1:W-:Y:S04]  /*1b00*/  STL [R1+0x7c], R186 ;  /* 0x00007cba01007387 */ /* 0x0003e80000100800 */
[----:B------:R2:W-:Y:S01]  /*1b10*/  STL [R1+0x84], R187 ;  /* 0x000084bb01007387 */ /* 0x0005e20000100800 */
[C---:B0-----:R-:W-:Y:S02]  /*1b20*/  IADD3 R4, P5, R3.reuse, R5, RZ ;  /* 0x0000000503047210 */ /* 0x041fe40007fbe0ff */
[-C--:B------:R-:W-:Y:S01]  /*1b30*/  LEA.HI.X.SX32 R5, R6, R25.reuse, 0x1, P3 ;  /* 0x0000001906057211 */ /* 0x080fe200018f0eff */
[----:B------:R-:W-:Y:S01]  /*1b40*/  IMAD.MOV.U32 R6, RZ, RZ, RZ ;  /* 0x000000ffff067224 */ /* 0x000fe200078e00ff */
[-C--:B-1----:R-:W-:Y:S01]  /*1b50*/  LEA.HI.X.SX32 R186, R28, R25.reuse, 0x1, P2 ;  /* 0x000000191cba7211 */ /* 0x082fe200010f0eff */
[----:B------:R0:W-:Y:S01]  /*1b60*/  STL [R1+0x8c], R4 ;  /* 0x00008c0401007387 */ /* 0x0001e20000100800 */
[----:B------:R-:W-:Y:S01]  /*1b70*/  LEA.HI.X.SX32 R3, R3, R25, 0x1, P5 ;  /* 0x0000001903037211 */ /* 0x000fe200028f0eff */
[----:B--2---:R-:W-:-:S02]  /*1b80*/  IMAD.MOV.U32 R187, RZ, RZ, 0x7632 ;  /* 0x00007632ffbb7424 */ /* 0x004fc400078e00ff */
[----:B------:R1:W-:Y:S04]  /*1b90*/  STL [R1+0x70], R186 ;  /* 0x000070ba01007387 */ /* 0x0003e80000100800 */
[----:B------:R2:W-:Y:S01]  /*1ba0*/  STL [R1+0x78], R5 ;  /* 0x0000780501007387 */ /* 0x0005e20000100800 */
[----:B------:R-:W-:Y:S02]  /*1bb0*/  SEL R187, R187, 0x3276, !P1 ;  /* 0x00003276bbbb7807 */ /* 0x000fe40004800000 */
[----:B0-----:R-:W-:Y:S01]  /*1bc0*/  LEA.HI.X.SX32 R4, R30, R25, 0x1, P4 ;  /* 0x000000191e047211 */ /* 0x001fe200020f0eff */
[----:B------:R-:W-:Y:S02]  /*1bd0*/  IMAD.SHL.U32 R25, R81, 0x4, RZ ;  /* 0x0000000451197824 */ /* 0x000fe400078e00ff */
[----:B-1----:R-:W-:-:S02]  /*1be0*/  IMAD.MOV.U32 R186, RZ, RZ, 0x5410 ;  /* 0x00005410ffba7424 */ /* 0x002fc400078e00ff */
[----:B------:R0:W-:Y:S01]  /*1bf0*/  STL [R1+0x80], R4 ;  /* 0x0000800401007387 */ /* 0x0001e20000100800 */
[-C--:B------:R-:W-:Y:S01]  /*1c00*/  IADD3 R196, P2, R25, R8.reuse, RZ ;  /* 0x0000000819c47210 */ /* 0x080fe20007f5e0ff */
[----:B--2---:R-:W-:Y:S01]  /*1c10*/  IMAD R5, R81, 0x3, RZ ;  /* 0x0000000351057824 */ /* 0x004fe200078e02ff */
[----:B------:R-:W-:Y:S01]  /*1c20*/  SEL R186, R186, 0x1054, !P1 ;  /* 0x00001054baba7807 */ /* 0x000fe20004800000 */
[----:B------:R1:W-:Y:S03]  /*1c30*/  STL [R1+0x88], R3 ;  /* 0x0000880301007387 */ /* 0x0003e60000100800 */
[----:B------:R-:W-:Y:S01]  /*1c40*/  IADD3 R188, P5, R5, R8, RZ ;  /* 0x0000000805bc7210 */ /* 0x000fe20007fbe0ff */
[----:B0-----:R-:W-:Y:S02]  /*1c50*/  IMAD.MOV.U32 R4, RZ, RZ, -0x800000 ;  /* 0xff800000ff047424 */ /* 0x001fe400078e00ff */
[----:B-1----:R-:W-:-:S05]  /*1c60*/  IMAD.SHL.U32 R3, R81, 0x2, RZ ;  /* 0x0000000251037824 */ /* 0x002fca00078e00ff */
[----:B------:R-:W-:-:S05]  /*1c70*/  IADD3 R195, P6, R3, R8, RZ ;  /* 0x0000000803c37210 */ /* 0x000fca0007fde0ff */
[----:B------:R0:W-:Y:S04]  /*1c80*/  STL [R1+0x9c], R195 ;  /* 0x00009cc301007387 */ /* 0x0001e80000100800 */
[----:B------:R1:W-:Y:S04]  /*1c90*/  STL [R1+0xa4], R188 ;  /* 0x0000a4bc01007387 */ /* 0x0003e80000100800 */
[----:B------:R2:W-:Y:S01]  /*1ca0*/  STL [R1+0xac], R196 ;  /* 0x0000acc401007387 */ /* 0x0005e20000100800 */
[-C--:B0-----:R-:W-:Y:S02]  /*1cb0*/  IADD3 R195, P1, R27, R8.reuse, RZ ;  /* 0x000000081bc37210 */ /* 0x081fe40007f3e0ff */
[----:B-1----:R-:W-:-:S03]  /*1cc0*/  IADD3 R188, P4, R29, R8, RZ ;  /* 0x000000081dbc7210 */ /* 0x002fc60007f9e0ff */
[----:B------:R0:W-:Y:S01]  /*1cd0*/  STL [R1+0xb4], R195 ;  /* 0x0000b4c301007387 */ /* 0x0001e20000100800 */
[----:B--2---:R-:W-:-:S03]  /*1ce0*/  IADD3 R196, P3, R31, R8, RZ ;  /* 0x000000081fc47210 */ /* 0x004fc60007f7e0ff */
[----:B------:R1:W-:Y:S04]  /*1cf0*/  STL [R1+0xbc], R188 ;  /* 0x0000bcbc01007387 */ /* 0x0003e80000100800 */
[----:B------:R-:W-:Y:S01]  /*1d00*/  STL [R1+0xc4], R196 ;  /* 0x0000c4c401007387 */ /* 0x000fe20000100800 */
[-C--:B0-----:R-:W-:Y:S02]  /*1d10*/  LEA.HI.X.SX32 R195, R3, R184.reuse, 0x1, P6 ;  /* 0x000000b803c37211 */ /* 0x081fe400030f0eff */
[----:B------:R-:W-:Y:S02]  /*1d20*/  LEA.HI.X.SX32 R3, R5, R184, 0x1, P5 ;  /* 0x000000b805037211 */ /* 0x000fe400028f0eff */
[-C--:B-1----:R-:W-:Y:S01]  /*1d30*/  IADD3 R188, P6, R33, R8.reuse, RZ ;  /* 0x0000000821bc7210 */ /* 0x082fe20007fde0ff */
[----:B------:R-:W-:Y:S01]  /*1d40*/  STL [R1+0x98], R195 ;  /* 0x000098c301007387 */ /* 0x000fe20000100800 */
[----:B------:R-:W-:-:S03]  /*1d50*/  IADD3 R5, P5, R35, R8, RZ ;  /* 0x0000000823057210 */ /* 0x000fc60007fbe0ff */
[----:B------:R0:W-:Y:S04]  /*1d60*/  STL [R1+0xcc], R188 ;  /* 0x0000ccbc01007387 */ /* 0x0001e80000100800 */
[----:B------:R1:W-:Y:S04]  /*1d70*/  STL [R1+0xa0], R3 ;  /* 0x0000a00301007387 */ /* 0x0003e80000100800 */
[----:B------:R2:W-:Y:S01]  /*1d80*/  STL [R1+0xd4], R5 ;  /* 0x0000d40501007387 */ /* 0x0005e20000100800 */
[----:B0-----:R-:W-:Y:S02]  /*1d90*/  LEA.HI.X.SX32 R188, R25, R184, 0x1, P2 ;  /* 0x000000b819bc7211 */ /* 0x001fe400010f0eff */
[----:B-1----:R-:W-:-:S03]  /*1da0*/  IADD3 R3, P2, R37, R8, RZ ;  /* 0x0000000825037210 */ /* 0x002fc60007f5e0ff */
[----:B------:R0:W-:Y:S01]  /*1db0*/  STL [R1+0xa8], R188 ;  /* 0x0000a8bc01007387 */ /* 0x0001e20000100800 */
[----:B--2---:R-:W-:-:S03]  /*1dc0*/  LEA.HI.X.SX32 R5, R27, R184, 0x1, P1 ;  /* 0x000000b81b057211 */ /* 0x004fc600008f0eff */
[----:B------:R1:W-:Y:S04]  /*1dd0*/  STL [R1+0xdc], R3 ;  /* 0x0000dc0301007387 */ /* 0x0003e80000100800 */
[----:B------:R2:W-:Y:S01]  /*1de0*/  STL [R1+0xb0], R5 ;  /* 0x0000b00501007387 */ /* 0x0005e20000100800 */
[----:B0-----:R-:W-:Y:S02]  /*1df0*/  IADD3 R188, P1, R39, R8, RZ ;  /* 0x0000000827bc7210 */ /* 0x001fe40007f3e0ff */
[----:B-1----:R-:W-:-:S03]  /*1e00*/  LEA.HI.X.SX32 R3, R29, R184, 0x1, P4 ;  /* 0x000000b81d037211 */ /* 0x002fc600020f0eff */
[----:B------:R0:W-:Y:S01]  /*1e10*/  STL [R1+0xe4], R188 ;  /* 0x0000e4bc01007387 */ /* 0x0001e20000100800 */
[----:B--2---:R-:W-:-:S03]  /*1e20*/  IADD3 R5, P4, R41, R8, RZ ;  /* 0x0000000829057210 */ /* 0x004fc60007f9e0ff */
        /* <DEDUP_REMOVED lines=70> */
[----:B------:R-:W-:Y:S01]  /*2290*/  STL [R1+0x174], R188 ;  /* 0x000174bc01007387 */ /* 0x000fe20000100800 */
[----:B--2---:R-:W-:-:S03]  /*22a0*/  IADD3 R5, P4, R77, R8, RZ ;  /* 0x000000084d057210 */ /* 0x004fc60007f9e0ff */
[----:B------:R0:W-:Y:S04]  /*22b0*/  STL [R1+0x148], R3 ;  /* 0x0001480301007387 */ /* 0x0001e80000100800 */
[----:B------:R1:W-:Y:S01]  /*22c0*/  STL [R1+0x17c], R5 ;  /* 0x00017c0501007387 */ /* 0x0003e20000100800 */
[-C--:B0-----:R-:W-:Y:S02]  /*22d0*/  LEA.HI.X.SX32 R3, R67, R184.reuse, 0x1, P3 ;  /* 0x000000b843037211 */ /* 0x081fe400018f0eff */
[----:B------:R-:W-:Y:S02]  /*22e0*/  IADD3 R188, P3, R8, R81, RZ ;  /* 0x0000005108bc7210 */ /* 0x000fe40007f7e0ff */
[----:B-1----:R-:W-:Y:S01]  /*22f0*/  LEA.HI.X.SX32 R5, R69, R184, 0x1, P6 ;  /* 0x000000b845057211 */ /* 0x002fe200030f0eff */
[----:B------:R0:W-:Y:S04]  /*2300*/  STL [R1+0x150], R3 ;  /* 0x0001500301007387 */ /* 0x0001e80000100800 */
[----:B------:R1:W-:Y:S04]  /*2310*/  STL [R1+0x94], R188 ;  /* 0x000094bc01007387 */ /* 0x0003e80000100800 */
[----:B------:R2:W-:Y:S01]  /*2320*/  STL [R1+0x158], R5 ;  /* 0x0001580501007387 */ /* 0x0005e20000100800 */
[----:B0-----:R-:W-:-:S02]  /*2330*/  IADD3 R3, P6, R79, R8, RZ ;  /* 0x000000084f037210 */ /* 0x001fc40007fde0ff */
[----:B-1----:R-:W-:-:S03]  /*2340*/  LEA.HI.X.SX32 R188, R77, R184, 0x1, P4 ;  /* 0x000000b84dbc7211 */ /* 0x002fc600020f0eff */
[----:B------:R0:W-:Y:S01]  /*2350*/  STL [R1+0x184], R3 ;  /* 0x0001840301007387 */ /* 0x0001e20000100800 */
[-C--:B--2---:R-:W-:Y:S02]  /*2360*/  LEA.HI.X.SX32 R5, R73, R184.reuse, 0x1, P2 ;  /* 0x000000b849057211 */ /* 0x084fe400010f0eff */
[----:B0-----:R-:W-:-:S05]  /*2370*/  LEA.HI.X.SX32 R3, R71, R184, 0x1, P5 ;  /* 0x000000b847037211 */ /* 0x001fca00028f0eff */
[----:B------:R0:W-:Y:S04]  /*2380*/  STL [R1+0x160], R3 ;  /* 0x0001600301007387 */ /* 0x0001e80000100800 */
[----:B------:R1:W-:Y:S01]  /*2390*/  STL [R1+0x168], R5 ;  /* 0x0001680501007387 */ /* 0x0003e20000100800 */
[-C--:B0-----:R-:W-:Y:S02]  /*23a0*/  LEA.HI.X.SX32 R3, R75, R184.reuse, 0x1, P1 ;  /* 0x000000b84b037211 */ /* 0x081fe400008f0eff */
[----:B-1----:R-:W-:-:S03]  /*23b0*/  LEA.HI.X.SX32 R5, R81, R184, 0x1, P3 ;  /* 0x000000b851057211 */ /* 0x002fc600018f0eff */
[----:B------:R0:W-:Y:S04]  /*23c0*/  STL [R1+0x170], R3 ;  /* 0x0001700301007387 */ /* 0x0001e80000100800 */
[----:B------:R1:W-:Y:S04]  /*23d0*/  STL [R1+0x178], R188 ;  /* 0x000178bc01007387 */ /* 0x0003e80000100800 */
[----:B------:R1:W-:Y:S01]  /*23e0*/  STL [R1+0x90], R5 ;  /* 0x0000900501007387 */ /* 0x0003e20000100800 */
[----:B0-----:R-:W-:-:S05]  /*23f0*/  LEA.HI.X.SX32 R3, R79, R184, 0x1, P6 ;  /* 0x000000b84f037211 */ /* 0x001fca00030f0eff */
[----:B------:R1:W-:Y:S02]  /*2400*/  STL [R1+0x180], R3 ;  /* 0x0001800301007387 */ /* 0x0003e40000100800 */
.L_x_1:
[----:B------:R-:W2:Y:S04]  /*2410*/  LDL R206, [R1+0x4] ;  /* 0x0000040001ce7983 */ /* 0x000ea80000100800 */
[----:B------:R-:W3:Y:S04]  /*2420*/  LDL R195, [R1] ;  /* 0x0000000001c37983 */ /* 0x000ee80000100800 */
[----:B------:R-:W4:Y:S04]  /*2430*/  LDL R202, [R1+0xc] ;  /* 0x00000c0001ca7983 */ /* 0x000f280000100800 */
[----:B------:R-:W5:Y:S04]  /*2440*/  LDL R199, [R1+0x14] ;  /* 0x0000140001c77983 */ /* 0x000f680000100800 */
[----:B------:R-:W5:Y:S04]  /*2450*/  LDL R198, [R1+0x1c] ;  /* 0x00001c0001c67983 */ /* 0x000f680000100800 */
[----:B------:R-:W5:Y:S04]  /*2460*/  LDL R197, [R1+0x24] ;  /* 0x0000240001c57983 */ /* 0x000f680000100800 */
[----:B------:R-:W5:Y:S04]  /*2470*/  LDL R196, [R1+0x2c] ;  /* 0x00002c0001c47983 */ /* 0x000f680000100800 */
[----:B-1----:R-:W5:Y:S04]  /*2480*/  LDL R188, [R1+0x34] ;  /* 0x0000340001bc7983 */ /* 0x002f680000100800 */
[----:B------:R-:W-:Y:S04]  /*2490*/  STL [R1+0x1b0], R194 ;  /* 0x0001b0c201007387 */ /* 0x000fe80000100800 */
[----:B------:R-:W-:Y:S04]  /*24a0*/  STL [R1+0x1ac], R185 ;  /* 0x0001acb901007387 */ /* 0x000fe80000100800 */
[----:B------:R-:W-:Y:S04]  /*24b0*/  STL [R1+0x1a8], R4 ;  /* 0x0001a80401007387 */ /* 0x000fe80000100800 */
[----:B------:R-:W-:Y:S04]  /*24c0*/  STL [R1+0x1a4], R2 ;  /* 0x0001a40201007387 */ /* 0x000fe80000100800 */
[----:B------:R-:W-:Y:S04]  /*24d0*/  STL [R1+0x1a0], R186 ;  /* 0x0001a0ba01007387 */ /* 0x000fe80000100800 */
[----:B------:R0:W-:Y:S04]  /*24e0*/  STL [R1+0x19c], R187 ;  /* 0x00019cbb01007387 */ /* 0x0001e80000100800 */
[----:B------:R1:W-:Y:S04]  /*24f0*/  STL [R1+0x198], R189 ;  /* 0x000198bd01007387 */ /* 0x0003e80000100800 */
[----:B------:R-:W-:Y:S04]  /*2500*/  STL [R1+0x194], R190 ;  /* 0x000194be01007387 */ /* 0x000fe80000100800 */
[----:B------:R-:W-:Y:S04]  /*2510*/  STL [R1+0x190], R192 ;  /* 0x000190c001007387 */ /* 0x000fe80000100800 */
[----:B------:R1:W-:Y:S04]  /*2520*/  STL [R1+0x18c], R193 ;  /* 0x00018cc101007387 */ /* 0x0003e80000100800 */
[----:B------:R1:W-:Y:S04]  /*2530*/  STL [R1+0x188], R205 ;  /* 0x000188cd01007387 */ /* 0x0003e80000100800 */
[----:B0-----:R-:W5:Y:S04]  /*2540*/  LDL R187, [R1+0x8] ;  /* 0x0000080001bb7983 */ /* 0x001f680000100800 */
[----:B------:R-:W5:Y:S04]  /*2550*/  LDL R186, [R1+0x3c] ;  /* 0x00003c0001ba7983 */ /* 0x000f680000100800 */
[----:B------:R-:W5:Y:S04]  /*2560*/  LDL R185, [R1+0x10] ;  /* 0x0000100001b97983 */ /* 0x000f680000100800 */
[----:B------:R-:W5:Y:S04]  /*2570*/  LDL R4, [R1+0x44] ;  /* 0x0000440001047983 */ /* 0x000f680000100800 */
[----:B------:R-:W5:Y:S01]  /*2580*/  LDL R2, [R1+0x18] ;  /* 0x0000180001027983 */ /* 0x000f620000100800 */
[----:B------:R-:W-:-:S02]  /*2590*/  SHF.R.S32.HI R5, RZ, 0x1f, R6 ;  /* 0x0000001fff057819 */ /* 0x000fc40000011406 */
[C---:B------:R-:W-:Y:S01]  /*25a0*/  IADD3 R72, P4, R6.reuse, R11, RZ ;  /* 0x0000000b06487210 */ /* 0x040fe20007f9e0ff */
[----:B------:R-:W5:Y:S04]  /*25b0*/  LDL R212, [R1+0x4c] ;  /* 0x00004c0001d47983 */ /* 0x000f680000100800 */
[C---:B------:R-:W-:Y:S01]  /*25c0*/  IMAD.X R73, R5.reuse, 0x1, R14, P4 ;  /* 0x0000000105497824 */ /* 0x040fe200020e060e */
[C---:B------:R-:W-:Y:S01]  /*25d0*/  IADD3 R84, P4, R6.reuse, R229, RZ ;  /* 0x000000e506547210 */ /* 0x040fe20007f9e0ff */
[----:B------:R-:W5:Y:S04]  /*25e0*/  LDL R211, [R1+0x20] ;  /* 0x0000200001d37983 */ /* 0x000f680000100800 */
[----:B------:R-:W-:Y:S01]  /*25f0*/  IMAD.X R85, R5, 0x1, R228, P4 ;  /* 0x0000000105557824 */ /* 0x000fe200020e06e4 */
[C---:B------:R-:W-:Y:S01]  /*2600*/  IADD3 R70, P2, R6.reuse, R10, RZ ;  /* 0x0000000a06467210 */ /* 0x040fe20007f5e0ff */
[----:B------:R-:W5:Y:S01]  /*2610*/  LDL R210, [R1+0x54] ;  /* 0x0000540001d27983 */ /* 0x000f620000100800 */
[----:B------:R-:W-:-:S03]  /*2620*/  IADD3 R68, P1, R6, R7, RZ ;  /* 0x0000000706447210 */ /* 0x000fc60007f3e0ff */
[C---:B------:R-:W-:Y:S01]  /*2630*/  IMAD.X R71, R5.reuse, 0x1, R13, P2 ;  /* 0x0000000105477824 */ /* 0x040fe200010e060d */
[C---:B------:R-:W-:Y:S01]  /*2640*/  IADD3 R82, P2, R6.reuse, R22, RZ ;  /* 0x0000001606527210 */ /* 0x040fe20007f5e0ff */
[C---:B------:R-:W-:Y:S01]  /*2650*/  IMAD.X R69, R5.reuse, 0x1, R9, P1 ;  /* 0x0000000105457824 */ /* 0x040fe200008e0609 */
[C---:B------:R-:W-:Y:S01]  /*2660*/  IADD3 R74, P3, R6.reuse, R12, RZ ;  /* 0x0000000c064a7210 */ /* 0x040fe20007f7e0ff */
[----:B------:R-:W5:Y:S01]  /*2670*/  LDL R209, [R1+0x28] ;  /* 0x0000280001d17983 */ /* 0x000f620000100800 */
[C---:B------:R-:W-:Y:S01]  /*2680*/  IADD3 R80, P1, R6.reuse, R18, RZ ;  /* 0x0000001206507210 */ /* 0x040fe20007f3e0ff */
[C---:B------:R-:W-:Y:S01]  /*2690*/  IMAD.X R83, R5.reuse, 0x1, R23, P2 ;  /* 0x0000000105537824 */ /* 0x040fe200010e0617 */
        /* <DEDUP_REMOVED lines=9> */
[----:B------:R-:W5:Y:S01]  /*2730*/  LDL R208, [R1+0x5c] ;  /* 0x00005c0001d07983 */ /* 0x000f620000100800 */
[----:B------:R-:W-:Y:S01]  /*2740*/  IADD3 R78, P5, R6, R17, RZ ;  /* 0x00000011064e7210 */ /* 0x000fe20007fbe0ff */
[----:B------:R-:W-:-:S02]  /*2750*/  IMAD.X R87, R5, 0x1, R231, P3 ;  /* 0x0000000105577824 */ /* 0x000fc400018e06e7 */
[C---:B------:R-:W-:Y:S01]  /*2760*/  IMAD.X R93, R5.reuse, 0x1, R249, P1 ;  /* 0x00000001055d7824 */ /* 0x040fe200008e06f9 */
[----:B-1----:R-:W5:Y:S01]  /*2770*/  LDL R189, [R1+0x84] ;  /* 0x0000840001bd7983 */ /* 0x002f620000100800 */
[C---:B------:R-:W-:Y:S02]  /*2780*/  IMAD.X R89, R5.reuse, 0x1, R245, P6 ;  /* 0x0000000105597824 */ /* 0x040fe400030e06f5 */
[----:B------:R-:W-:Y:S01]  /*2790*/  IMAD.X R79, R5, 0x1, R20, P5 ;  /* 0x00000001054f7824 */ /* 0x000fe200028e0614 */
[----:B------:R-:W5:Y:S01]  /*27a0*/  LDL R207, [R1+0x30] ;  /* 0x0000300001cf7983 */ /* 0x000f620000100800 */
[----:B------:R-:W-:-:S03]  /*27b0*/  IADD3 R90, P5, R6, R248, RZ ;  /* 0x000000f8065a7210 */ /* 0x000fc60007fbe0ff */
[----:B------:R-:W5:Y:S04]  /*27c0*/  LDL R194, [R1+0x58] ;  /* 0x0000580001c27983 */ /* 0x000f680000100800 */
[----:B------:R-:W5:Y:S01]  /*27d0*/  LDL R193, [R1+0x8c] ;  /* 0x00008c0001c17983 */ /* 0x000f620000100800 */
[----:B------:R-:W-:-:S03]  /*27e0*/  IMAD.X R91, R5, 0x1, R247, P5 ;  /* 0x00000001055b7824 */ /* 0x000fc600028e06f7 */
[----:B------:R-:W5:Y:S04]  /*27f0*/  LDL R192, [R1+0x60] ;  /* 0x0000600001c07983 */ /* 0x000f680000100800 */
[----:B------:R-:W5:Y:S04]  /*2800*/  LDL R205, [R1+0x38] ;  /* 0x0000380001cd7983 */ /* 0x000f680000100800 */
[----:B------:R-:W5:Y:S01]  /*2810*/  LDL R190, [R1+0x68] ;  /* 0x0000680001be7983 */ /* 0x000f620000100800 */
[----:B------:R-:W-:-:S03]  /*2820*/  USHF.R.S32.HI UR16, URZ, 0x1f, UR4 ;  /* 0x0000001f3f107899 */ /* 0x000fc60008011404 */
[----:B------:R-:W5:Y:S04]  /*2830*/  LDL R218, [R1+0xdc] ;  /* 0x0000dc0001da7983 */ /* 0x000f680000100800 */
[----:B------:R-:W5:Y:S04]  /*2840*/  LDL R223, [R1+0xf0] ;  /* 0x0000f00001df7983 */ /* 0x000f680000100800 */
[----:B------:R-:W5:Y:S04]  /*2850*/  LDL R241, [R1+0x170] ;  /* 0x0001700001f17983 */ /* 0x000f680000100800 */
[----:B------:R-:W5:Y:S04]  /*2860*/  LDL R243, [R1+0x168] ;  /* 0x0001680001f37983 */ /* 0x000f680000100800 */
[----:B------:R-:W5:Y:S01]  /*2870*/  LDL R242, [R1+0x17c] ;  /* 0x00017c0001f27983 */ /* 0x000f620000100800 */
[----:B------:R-:W-:-:S02]  /*2880*/  LOP3.LUT R132, R0, 0x8, RZ, 0xfc, !PT ;  /* 0x0000000800847812 */ /* 0x000fc400078efcff */
[----:B------:R-:W-:Y:S01]  /*2890*/  LOP3.LUT R200, R200, 0xfffffffb, RZ, 0xc0, !PT ;  /* 0xfffffffbc8c87812 */ /* 0x000fe200078ec0ff */
[----:B------:R0:W5:Y:S01]  /*28a0*/  LDG.E.U8 R68, desc[UR18][R68.64] ;  /* 0x0000001244447981 */ /* 0x000162000c1e1100 */
[----:B------:R-:W-:Y:S02]  /*28b0*/  LOP3.LUT R3, R3, 0xffdfffff, RZ, 0xc0, !PT ;  /* 0xffdfffff03037812 */ /* 0x000fe400078ec0ff */
[----:B------:R-:W-:Y:S01]  /*28c0*/  LOP3.LUT R138, R0, 0x40, RZ, 0xfc, !PT ;  /* 0x00000040008a7812 */ /* 0x000fe200078efcff */
[----:B------:R1:W5:Y:S01]  /*28d0*/  LDG.E.U8 R70, desc[UR18][R70.64] ;  /* 0x0000001246467981 */ /* 0x000362000c1e1100 */
[----:B------:R-:W-:Y:S02]  /*28e0*/  LOP3.LUT R201, R201, 0xfffffffd, RZ, 0xc0, !PT ;  /* 0xfffffffdc9c97812 */ /* 0x000fe400078ec0ff */
[----:B------:R-:W-:Y:S01]  /*28f0*/  LOP3.LUT R203, R203, 0xfffffbff, RZ, 0xc0, !PT ;  /* 0xfffffbffcbcb7812 */ /* 0x000fe200078ec0ff */
[----:B------:R-:W5:Y:S01]  /*2900*/  LDG.E.U8 R72, desc[UR18][R72.64] ;  /* 0x0000001248487981 */ /* 0x000f62000c1e1100 */
[----:B------:R-:W-:-:S03]  /*2910*/  LOP3.LUT R204, R204, 0xbfffffff, RZ, 0xc0, !PT ;  /* 0xbfffffffcccc7812 */ /* 0x000fc600078ec0ff */
[----:B------:R-:W5:Y:S04]  /*2920*/  LDG.E.U8 R76, desc[UR18][R76.64] ;  /* 0x000000124c4c7981 */ /* 0x000f68000c1e1100 */
        /* <DEDUP_REMOVED lines=8> */
[----:B------:R-:W5:Y:S01]  /*29b0*/  LDG.E.U8 R94, desc[UR18][R94.64] ;  /* 0x000000125e5e7981 */ /* 0x000f62000c1e1100 */
[----:B--2---:R-:W-:-:S03]  /*29c0*/  IADD3 R96, P4, R6, R206, RZ ;  /* 0x000000ce06607210 */ /* 0x004fc60007f9e0ff */
[----:B------:R-:W2:Y:S02]  /*29d0*/  LDG.E.U8 R90, desc[UR18][R90.64] ;  /* 0x000000125a5a7981 */ /* 0x000ea4000c1e1100 */
[----:B---3--:R-:W-:Y:S02]  /*29e0*/  IMAD.X R97, R5, 0x1, R195, P4 ;  /* 0x0000000105617824 */ /* 0x008fe400020e06c3 */
[----:B------:R-:W3:Y:S04]  /*29f0*/  LDL R206, [R1+0x64] ;  /* 0x0000640001ce7983 */ /* 0x000ee80000100800 */
[----:B------:R-:W2:Y:S01]  /*2a00*/  LDL R195, [R1+0x48] ;  /* 0x0000480001c37983 */ /* 0x000ea20000100800 */
[C---:B----4-:R-:W-:Y:S02]  /*2a10*/  IADD3 R98, P3, R6.reuse, R202, RZ ;  /* 0x000000ca06627210 */ /* 0x050fe40007f7e0ff */
[C---:B-----5:R-:W-:Y:S01]  /*2a20*/  IADD3 R100, P6, R6.reuse, R199, RZ ;  /* 0x000000c706647210 */ /* 0x060fe20007fde0ff */
[----:B------:R-:W4:Y:S01]  /*2a30*/  LDL R202, [R1+0x6c] ;  /* 0x00006c0001ca7983 */ /* 0x000f220000100800 */
[----:B------:R-:W-:-:S03]  /*2a40*/  IADD3 R104, P1, R6, R197, RZ ;  /* 0x000000c506687210 */ /* 0x000fc60007f3e0ff */
[----:B------:R-:W5:Y:S01]  /*2a50*/  LDL R199, [R1+0x40] ;  /* 0x0000400001c77983 */ /* 0x000f620000100800 */
[----:B------:R-:W-:-:S03]  /*2a60*/  IADD3 R106, P2, R6, R196, RZ ;  /* 0x000000c4066a7210 */ /* 0x000fc60007f5e0ff */
[----:B------:R-:W4:Y:S04]  /*2a70*/  LDL R197, [R1+0x7c] ;  /* 0x00007c0001c57983 */ /* 0x000f280000100800 */
[----:B------:R-:W5:Y:S01]  /*2a80*/  LDL R196, [R1+0x50] ;  /* 0x0000500001c47983 */ /* 0x000f620000100800 */
[----:B------:R-:W-:-:S03]  /*2a90*/  IADD3 R102, P5, R6, R198, RZ ;  /* 0x000000c606667210 */ /* 0x000fc60007fbe0ff */
[----:B------:R-:W4:Y:S01]  /*2aa0*/  LDL R198, [R1+0x74] ;  /* 0x0000740001c67983 */ /* 0x000f220000100800 */
[----:B------:R-:W-:-:S03]  /*2ab0*/  IADD3 R108, P4, R6, R188, RZ ;  /* 0x000000bc066c7210 */ /* 0x000fc60007f9e0ff */
[----:B------:R-:W4:Y:S01]  /*2ac0*/  LDL R188, [R1+0x70] ;  /* 0x0000700001bc7983 */ /* 0x000f220000100800 */
[----:B------:R-:W-:-:S03]  /*2ad0*/  @P0 LOP3.LUT R3, R3, 0x200000, RZ, 0xfc, !PT ;  /* 0x0020000003030812 */ /* 0x000fc600078efcff */
[----:B------:R-:W4:Y:S01]  /*2ae0*/  LDG.E.U8 R96, desc[UR18][R96.64] ;  /* 0x0000001260607981 */ /* 0x000f22000c1e1100 */
[----:B------:R-:W-:-:S03]  /*2af0*/  IMAD.X R99, R5, 0x1, R187, P3 ;  /* 0x0000000105637824 */ /* 0x000fc600018e06bb */
[----:B------:R-:W4:Y:S01]  /*2b00*/  LDL R187, [R1+0x78] ;  /* 0x0000780001bb7983 */ /* 0x000f220000100800 */
[----:B------:R-:W-:-:S03]  /*2b10*/  IADD3 R110, P3, R6, R186, RZ ;  /* 0x000000ba066e7210 */ /* 0x000fc60007f7e0ff */
[----:B------:R-:W4:Y:S01]  /*2b20*/  LDL R186, [R1+0x94] ;  /* 0x0000940001ba7983 */ /* 0x000f220000100800 */
[----:B------:R-:W-:-:S03]  /*2b30*/  IMAD.X R101, R5, 0x1, R185, P6 ;  /* 0x0000000105657824 */ /* 0x000fc600030e06b9 */
[----:B------:R-:W4:Y:S01]  /*2b40*/  LDL R185, [R1+0x80] ;  /* 0x0000800001b97983 */ /* 0x000f220000100800 */
[----:B------:R-:W-:-:S03]  /*2b50*/  IADD3 R112, P6, R6, R4, RZ ;  /* 0x0000000406707210 */ /* 0x000fc60007fde0ff */
[----:B------:R-:W4:Y:S01]  /*2b60*/  LDL R4, [R1+0x88] ;  /* 0x0000880001047983 */ /* 0x000f220000100800 */
[----:B------:R-:W-:-:S03]  /*2b70*/  IMAD.X R103, R5, 0x1, R2, P5 ;  /* 0x0000000105677824 */ /* 0x000fc600028e0602 */
[----:B------:R-:W4:Y:S01]  /*2b80*/  LDL R2, [R1+0x9c] ;  /* 0x00009c0001027983 */ /* 0x000f220000100800 */
[C---:B------:R-:W-:Y:S01]  /*2b90*/  IADD3 R114, P5, R6.reuse, R212, RZ ;  /* 0x000000d406727210 */ /* 0x040fe20007fbe0ff */
[C---:B------:R-:W-:Y:S02]  /*2ba0*/  IMAD.X R105, R5.reuse, 0x1, R211, P1 ;  /* 0x0000000105697824 */ /* 0x040fe400008e06d3 */
[C---:B------:R-:W-:Y:S01]  /*2bb0*/  IMAD.X R107, R5.reuse, 0x1, R209, P2 ;  /* 0x00000001056b7824 */ /* 0x040fe200010e06d1 */
[C---:B------:R-:W-:Y:S01]  /*2bc0*/  IADD3 R116, P1, R6.reuse, R210, RZ ;  /* 0x000000d206747210 */ /* 0x040fe20007f3e0ff */
[----:B------:R-:W4:Y:S01]  /*2bd0*/  LDG.E.U8 R100, desc[UR18][R100.64] ;  /* 0x0000001264647981 */ /* 0x000f22000c1e1100 */
[C---:B------:R-:W-:Y:S01]  /*2be0*/  IMAD.X R109, R5.reuse, 0x1, R207, P4 ;  /* 0x00000001056d7824 */ /* 0x040fe200020e06cf */
[C---:B------:R-:W-:Y:S02]  /*2bf0*/  IADD3 R118, P2, R6.reuse, R208, RZ ;  /* 0x000000d006767210 */ /* 0x040fe40007f5e0ff */
[----:B------:R-:W4:Y:S03]  /*2c00*/  LDG.E.U8 R104, desc[UR18][R104.64] ;  /* 0x0000001268687981 */ /* 0x000f26000c1e1100 */
[----:B------:R-:W-:Y:S01]  /*2c10*/  IMAD.X R119, R5, 0x1, R194, P2 ;  /* 0x0000000105777824 */ /* 0x000fe200010e06c2 */
[----:B------:R-:W-:Y:S01]  /*2c20*/  LOP3.LUT R3, R3, 0xfffffbff, RZ, 0xc0, !PT ;  /* 0xfffffbff03037812 */ /* 0x000fe200078ec0ff */
[----:B------:R-:W4:Y:S01]  /*2c30*/  LDL R194, [R1+0xac] ;  /* 0x0000ac0001c27983 */ /* 0x000f220000100800 */
[----:B------:R-:W-:-:S03]  /*2c40*/  IADD3 R130, P2, R6, R193, RZ ;  /* 0x000000c106827210 */ /* 0x000fc60007f5e0ff */
[----:B------:R-:W4:Y:S01]  /*2c50*/  LDL R193, [R1+0xb4] ;  /* 0x0000b40001c17983 */ /* 0x000f220000100800 */
[----:B------:R-:W-:-:S03]  /*2c60*/  IMAD.X R111, R5, 0x1, R205, P3 ;  /* 0x00000001056f7824 */ /* 0x000fc600018e06cd */
[----:B------:R-:W4:Y:S04]  /*2c70*/  LDG.E.U8 R108, desc[UR18][R108.64] ;  /* 0x000000126c6c7981 */ /* 0x000f28000c1e1100 */
[----:B------:R-:W4:Y:S04]  /*2c80*/  LDL R205, [R1+0xb0] ;  /* 0x0000b00001cd7983 */ /* 0x000f280000100800 */
[----:B------:R-:W4:Y:S04]  /*2c90*/  LDG.E.U8 R98, desc[UR18][R98.64] ;  /* 0x0000001262627981 */ /* 0x000f28000c1e1100 */
[----:B------:R-:W4:Y:S04]  /*2ca0*/  LDG.E.U8 R102, desc[UR18][R102.64] ;  /* 0x0000001266667981 */ /* 0x000f28000c1e1100 */
[----:B------:R-:W4:Y:S04]  /*2cb0*/  LDG.E.U8 R106, desc[UR18][R106.64] ;  /* 0x000000126a6a7981 */ /* 0x000f28000c1e1100 */
[----:B------:R-:W4:Y:S04]  /*2cc0*/  LDG.E.U8 R110, desc[UR18][R110.64] ;  /* 0x000000126e6e7981 */ /* 0x000f28000c1e1100 */
[----:B------:R-:W4:Y:S01]  /*2cd0*/  LDG.E.U8 R118, desc[UR18][R118.64] ;  /* 0x0000001276767981 */ /* 0x000f22000c1e1100 */
[----:B--2---:R-:W-:-:S02]  /*2ce0*/  IMAD.X R115, R5, 0x1, R195, P5 ;  /* 0x0000000105737824 */ /* 0x004fc400028e06c3 */
[----:B------:R-:W2:Y:S01]  /*2cf0*/  S2R R195, SR_TID.X ;  /* 0x0000000000c37919 */ /* 0x000ea20000002100 */
[C---:B---3--:R-:W-:Y:S01]  /*2d00*/  IADD3 R120, P4, R6.reuse, R206, RZ ;  /* 0x000000ce06787210 */ /* 0x048fe20007f9e0ff */
[C---:B-----5:R-:W-:Y:S01]  /*2d10*/  IMAD.X R117, R5.reuse, 0x1, R196, P1 ;  /* 0x0000000105757824 */ /* 0x060fe200008e06c4 */
[C---:B------:R-:W-:Y:S02]  /*2d20*/  IADD3 R128, P1, R6.reuse, R189, RZ ;  /* 0x000000bd06807210 */ /* 0x040fe40007f3e0ff */
[C---:B----4-:R-:W-:Y:S01]  /*2d30*/  IADD3 R126, P5, R6.reuse, R197, RZ ;  /* 0x000000c5067e7210 */ /* 0x050fe20007fbe0ff */
[C---:B------:R-:W-:Y:S02]  /*2d40*/  IMAD.X R121, R5.reuse, 0x1, R192, P4 ;  /* 0x0000000105797824 */ /* 0x040fe400020e06c0 */
[----:B------:R-:W-:Y:S01]  /*2d50*/  IMAD.X R131, R5, 0x1, R4, P2 ;  /* 0x0000000105837824 */ /* 0x000fe200010e0604 */
[----:B------:R-:W-:Y:S01]  /*2d60*/  IADD3 R122, P3, R6, R202, RZ ;  /* 0x000000ca067a7210 */ /* 0x000fe20007f7e0ff */
[----:B--2---:R-:W-:Y:S01]  /*2d70*/  IMAD.SHL.U32 R189, R195, 0x2, RZ ;  /* 0x00000002c3bd7824 */ /* 0x004fe200078e00ff */
[----:B------:R-:W2:Y:S01]  /*2d80*/  LDL R4, [R1+0xa0] ;  /* 0x0000a00001047983 */ /* 0x000ea20000100800 */
[----:B------:R-:W-:Y:S01]  /*2d90*/  IMAD.X R127, R5, 0x1, R187, P5 ;  /* 0x00000001057f7824 */ /* 0x000fe200028e06bb */
[----:B------:R-:W-:-:S02]  /*2da0*/  IADD3 R66, P5, R186, UR4, RZ ;  /* 0x00000004ba427c10 */ /* 0x000fc4000ffbe0ff */
[----:B------:R-:W-:Y:S01]  /*2db0*/  LOP3.LUT R189, R189, 0x6, RZ, 0xc0, !PT ;  /* 0x00000006bdbd7812 */ /* 0x000fe200078ec0ff */
[----:B------:R-:W3:Y:S01]  /*2dc0*/  LDL R195, [R1+0xa4] ;  /* 0x0000a40001c37983 */ /* 0x000ee20000100800 */
[----:B------:R-:W-:-:S03]  /*2dd0*/  IMAD.X R129, R5, 0x1, R185, P1 ;  /* 0x0000000105817824 */ /* 0x000fc600008e06b9 */
[----:B------:R-:W4:Y:S01]  /*2de0*/  LDL R186, [R1+0xbc] ;  /* 0x0000bc0001ba7983 */ /* 0x000f220000100800 */
[----:B------:R-:W-:-:S03]  /*2df0*/  IADD3 R196, P4, R189, UR5, RZ ;  /* 0x00000005bdc47c10 */ /* 0x000fc6000ff9e0ff */
[----:B------:R-:W5:Y:S02]  /*2e00*/  LDL R185, [R1+0x90] ;  /* 0x0000900001b97983 */ /* 0x000f640000100800 */
[----:B------:R-:W-:Y:S01]  /*2e10*/  IMAD.X R197, RZ, RZ, UR6, P4 ;  /* 0x00000006ffc57e24 */ /* 0x000fe2000a0e06ff */
[----:B------:R-:W-:Y:S01]  /*2e20*/  IADD3 R210, P4, R2, UR4, RZ ;  /* 0x0000000402d27c10 */ /* 0x000fe2000ff9e0ff */
[----:B------:R-:W-:Y:S01]  /*2e30*/  IMAD.X R123, R5, 0x1, R190, P3 ;  /* 0x00000001057b7824 */ /* 0x000fe200018e06be */
[----:B------:R-:W2:Y:S01]  /*2e40*/  LDL R2, [R1+0xd4] ;  /* 0x0000d40001027983 */ /* 0x000ea20000100800 */
[----:B------:R-:W-:Y:S02]  /*2e50*/  IADD3 R140, P3, R189, UR5, RZ ;  /* 0x00000005bd8c7c10 */ /* 0x000fe4000ff7e0ff */
[C---:B------:R-:W-:Y:S01]  /*2e60*/  IADD3 RZ, P1, R196.reuse, 0x40, RZ ;  /* 0x00000040c4ff7810 */ /* 0x040fe20007f3e0ff */
[C---:B------:R-:W-:Y:S01]  /*2e70*/  IMAD.X R113, R5.reuse, 0x1, R199, P6 ;  /* 0x0000000105717824 */ /* 0x040fe200030e06c7 */
[C---:B------:R-:W-:Y:S01]  /*2e80*/  IADD3 RZ, P2, R196.reuse, 0x48, RZ ;  /* 0x00000048c4ff7810 */ /* 0x040fe20007f5e0ff */
[----:B------:R-:W-:Y:S01]  /*2e90*/  IMAD.X R142, RZ, RZ, UR6, P3 ;  /* 0x00000006ff8e7e24 */ /* 0x000fe200098e06ff */
[C---:B------:R-:W-:Y:S01]  /*2ea0*/  IADD3 RZ, P3, R196.reuse, 0x9, RZ ;  /* 0x00000009c4ff7810 */ /* 0x040fe20007f7e0ff */
[--C-:B------:R-:W-:Y:S01]  /*2eb0*/  IMAD.X R141, RZ, RZ, R197.reuse, P1 ;  /* 0x000000ffff8d7224 */ /* 0x100fe200008e06c5 */
[C---:B------:R-:W-:Y:S01]  /*2ec0*/  IADD3 RZ, P1, R196.reuse, 0x8, RZ ;  /* 0x00000008c4ff7810 */ /* 0x040fe20007f3e0ff */
[----:B------:R-:W2:Y:S02]  /*2ed0*/  LDL R192, [R1+0xc4] ;  /* 0x0000c40001c07983 */ /* 0x000ea40000100800 */
[--C-:B------:R-:W-:Y:S01]  /*2ee0*/  IMAD.X R145, RZ, RZ, R197.reuse, P3 ;  /* 0x000000ffff917224 */ /* 0x100fe200018e06c5 */
[C---:B------:R-:W-:Y:S01]  /*2ef0*/  IADD3 RZ, P3, R196.reuse, 0x18, RZ ;  /* 0x00000018c4ff7810 */ /* 0x040fe20007f7e0ff */
[--C-:B------:R-:W-:Y:S01]  /*2f00*/  IMAD.X R143, RZ, RZ, R197.reuse, P2 ;  /* 0x000000ffff8f7224 */ /* 0x100fe200010e06c5 */
[----:B------:R-:W-:Y:S01]  /*2f10*/  IADD3 RZ, P2, R196, 0x10, RZ ;  /* 0x00000010c4ff7810 */ /* 0x000fe20007f5e0ff */
[--C-:B------:R-:W-:Y:S01]  /*2f20*/  IMAD.X R144, RZ, RZ, R197.reuse, P1 ;  /* 0x000000ffff907224 */ /* 0x100fe200008e06c5 */
[----:B------:R-:W-:Y:S01]  /*2f30*/  IADD3 R124, P6, R6, R198, RZ ;  /* 0x000000c6067c7210 */ /* 0x000fe20007fde0ff */
[--C-:B------:R-:W-:Y:S01]  /*2f40*/  IMAD.X R148, RZ, RZ, R197.reuse, P3 ;  /* 0x000000ffff947224 */ /* 0x100fe200018e06c5 */
[C---:B------:R-:W-:Y:S01]  /*2f50*/  IADD3 RZ, P3, R196.reuse, 0x21, RZ ;  /* 0x00000021c4ff7810 */ /* 0x040fe20007f7e0ff */
[----:B------:R-:W2:Y:S01]  /*2f60*/  LDL R187, [R1+0xa8] ;  /* 0x0000a80001bb7983 */ /* 0x000ea20000100800 */
[C---:B------:R-:W-:Y:S01]  /*2f70*/  IADD3 RZ, P1, R196.reuse, 0x11, RZ ;  /* 0x00000011c4ff7810 */ /* 0x040fe20007f3e0ff */
[--C-:B------:R-:W-:Y:S01]  /*2f80*/  IMAD.X R146, RZ, RZ, R197.reuse, P2 ;  /* 0x000000ffff927224 */ /* 0x100fe200010e06c5 */
        /* <DEDUP_REMOVED lines=26> */
[C---:B------:R-:W-:Y:S01]  /*3130*/  IADD3 R134, P3, R196.reuse, 0x69, RZ ;  /* 0x00000069c4867810 */ /* 0x040fe20007f7e0ff */
[--C-:B------:R-:W-:Y:S01]  /*3140*/  IMAD.X R235, RZ, RZ, R197.reuse, P1 ;  /* 0x000000ffffeb7224 */ /* 0x100fe200008e06c5 */
[C---:B------:R-:W-:Y:S01]  /*3150*/  IADD3 RZ, P1, R196.reuse, 0x58, RZ ;  /* 0x00000058c4ff7810 */ /* 0x040fe20007f3e0ff */
[----:B------:R-:W-:Y:S01]  /*3160*/  IMAD.X R125, R5, 0x1, R188, P6 ;  /* 0x00000001057d7824 */ /* 0x000fe200030e06bc */
[----:B------:R-:W2:Y:S01]  /*3170*/  LDL R190, [R1+0x98] ;  /* 0x0000980001be7983 */ /* 0x000ea20000100800 */
[--C-:B------:R-:W-:Y:S01]  /*3180*/  IMAD.X R237, RZ, RZ, R197.reuse, P2 ;  /* 0x000000ffffed7224 */ /* 0x100fe200010e06c5 */
[C---:B------:R-:W-:Y:S01]  /*3190*/  IADD3 RZ, P2, R196.reuse, 0x60, RZ ;  /* 0x00000060c4ff7810 */ /* 0x040fe20007f5e0ff */
[--C-:B------:R-:W-:Y:S01]  /*31a0*/  IMAD.X R5, RZ, RZ, R197.reuse, P3 ;  /* 0x000000ffff057224 */ /* 0x100fe200018e06c5 */
[C---:B------:R-:W-:Y:S01]  /*31b0*/  IADD3 RZ, P3, R196.reuse, 0x61, RZ ;  /* 0x00000061c4ff7810 */ /* 0x040fe20007f7e0ff */
[--C-:B------:R-:W-:Y:S01]  /*31c0*/  IMAD.X R238, RZ, RZ, R197.reuse, P1 ;  /* 0x000000ffffee7224 */ /* 0x100fe200008e06c5 */
[----:B------:R-:W-:Y:S01]  /*31d0*/  IADD3 R133, P1, R196, 0x68, RZ ;  /* 0x00000068c4857810 */ /* 0x000fe20007f3e0ff */
[----:B------:R-:W2:Y:S01]  /*31e0*/  LDL R189, [R1+0xcc] ;  /* 0x0000cc0001bd7983 */ /* 0x000ea20000100800 */
[----:B------:R-:W-:Y:S01]  /*31f0*/  IADD3 R208, P6, R8, UR4, RZ ;  /* 0x0000000408d07c10 */ /* 0x000fe2000ffde0ff */
[--C-:B------:R-:W-:Y:S01]  /*3200*/  IMAD.X R240, RZ, RZ, R197.reuse, P2 ;  /* 0x000000fffff07224 */ /* 0x100fe200010e06c5 */
[----:B------:R-:W-:Y:S01]  /*3210*/  IADD3 R135, P2, R196, 0x70, RZ ;  /* 0x00000070c4877810 */ /* 0x000fe20007f5e0ff */
[--C-:B------:R-:W-:Y:S01]  /*3220*/  IMAD.X R139, RZ, RZ, R197.reuse, P3 ;  /* 0x000000ffff8b7224 */ /* 0x100fe200018e06c5 */
[----:B------:R-:W-:Y:S01]  /*3230*/  IADD3.X R209, R184, UR16, RZ, P6, !PT ;  /* 0x00000010b8d17c10 */ /* 0x000fe2000b7fe4ff */
[--C-:B------:R-:W-:Y:S01]  /*3240*/  IMAD.X R198, RZ, RZ, R197.reuse, P1 ;  /* 0x000000ffffc67224 */ /* 0x100fe200008e06c5 */
[C---:B------:R-:W-:Y:S01]  /*3250*/  IADD3 R136, P1, R196.reuse, 0x71, RZ ;  /* 0x00000071c4887810 */ /* 0x040fe20007f3e0ff */
[--C-:B------:R-:W-:Y:S01]  /*3260*/  IMAD.X R199, RZ, RZ, R197.reuse, P2 ;  /* 0x000000ffffc77224 */ /* 0x100fe200010e06c5 */
[C---:B------:R-:W-:Y:S01]  /*3270*/  IADD3 R137, P2, R196.reuse, 0x78, RZ ;  /* 0x00000078c4897810 */ /* 0x040fe20007f5e0ff */
[----:B------:R-:W2:Y:S02]  /*3280*/  LDL R202, [R1+0xe4] ;  /* 0x0000e40001ca7983 */ /* 0x000ea40000100800 */
[----:B------:R-:W-:Y:S01]  /*3290*/  IMAD.X R188, RZ, RZ, R197, P1 ;  /* 0x000000ffffbc7224 */ /* 0x000fe200008e06c5 */
[----:B------:R-:W-:Y:S01]  /*32a0*/  IADD3 R196, P1, R196, 0x79, RZ ;  /* 0x00000079c4c47810 */ /* 0x000fe20007f3e0ff */
[----:B------:R-:W2:Y:S04]  /*32b0*/  LDG.E.U8 R116, desc[UR18][R116.64] ;  /* 0x0000001274747981 */ /* 0x000ea8000c1e1100 */
[----:B------:R-:W2:Y:S04]  /*32c0*/  LDG.E.U8 R120, desc[UR18][R120.64] ;  /* 0x0000001278787981 */ /* 0x000ea8000c1e1100 */
[----:B------:R-:W2:Y:S04]  /*32d0*/  LDG.E.U8 R128, desc[UR18][R128.64] ;  /* 0x0000001280807981 */ /* 0x000ea8000c1e1100 */
[----:B------:R-:W2:Y:S04]  /*32e0*/  LDG.E.U8 R114, desc[UR18][R114.64] ;  /* 0x0000001272727981 */ /* 0x000ea8000c1e1100 */
[----:B------:R-:W2:Y:S04]  /*32f0*/  LDG.E.U8 R126, desc[UR18][R126.64] ;  /* 0x000000127e7e7981 */ /* 0x000ea8000c1e1100 */
[----:B------:R-:W2:Y:S01]  /*3300*/  LDG.E.U8 R130, desc[UR18][R130.64] ;  /* 0x0000001282827981 */ /* 0x000ea2000c1e1100 */
[----:B-----5:R-:W-:Y:S01]  /*3310*/  IADD3.X R67, R185, UR16, RZ, P5, !PT ;  /* 0x00000010b9437c10 */ /* 0x020fe2000affe4ff */
[----:B0-----:R-:W-:Y:S01]  /*3320*/  VIADD R69, R140, 0x40 ;  /* 0x000000408c457836 */ /* 0x001fe20000000000 */
[----:B---3--:R-:W-:Y:S01]  /*3330*/  IADD3 R64, P3, R195, UR4, RZ ;  /* 0x00000004c3407c10 */ /* 0x008fe2000ff7e0ff */
[----:B------:R-:W3:Y:S01]  /*3340*/  LDL R185, [R1+0xf4] ;  /* 0x0000f40001b97983 */ /* 0x000ee20000100800 */
[----:B----4-:R-:W-:-:S02]  /*3350*/  IADD3 R214, P6, R186, UR4, RZ ;  /* 0x00000004bad67c10 */ /* 0x010fc4000ffde0ff */
[----:B--2---:R-:W-:Y:S01]  /*3360*/  IADD3.X R65, R4, UR16, RZ, P3, !PT ;  /* 0x0000001004417c10 */ /* 0x004fe20009ffe4ff */
[----:B------:R-:W2:Y:S04]  /*3370*/  LDL R186, [R1+0xc0] ;  /* 0x0000c00001ba7983 */ /* 0x000ea80000100800 */
[----:B------:R-:W4:Y:S01]  /*3380*/  LDL R4, [R1+0xd0] ;  /* 0x0000d00001047983 */ /* 0x000f220000100800 */
[--C-:B------:R-:W-:Y:S01]  /*3390*/  IMAD.X R195, RZ, RZ, R197.reuse, P2 ;  /* 0x000000ffffc37224 */ /* 0x100fe200010e06c5 */
[----:B------:R-:W-:Y:S01]  /*33a0*/  IADD3 R58, P3, R2, UR4, RZ ;  /* 0x00000004023a7c10 */ /* 0x000fe2000ff7e0ff */
[----:B------:R-:W-:Y:S01]  /*33b0*/  IMAD.X R197, RZ, RZ, R197, P1 ;  /* 0x000000ffffc57224 */ /* 0x000fe200008e06c5 */
[----:B------:R-:W-:Y:S01]  /*33c0*/  IADD3 R212, P2, R194, UR4, RZ ;  /* 0x00000004c2d47c10 */ /* 0x000fe2000ff5e0ff */
[----:B------:R-:W5:Y:S01]  /*33d0*/  LDL R2, [R1+0xd8] ;  /* 0x0000d80001027983 */ /* 0x000f620000100800 */
[----:B------:R-:W-:-:S03]  /*33e0*/  IADD3 R62, P1, R193, UR4, RZ ;  /* 0x00000004c13e7c10 */ /* 0x000fc6000ff3e0ff */
[----:B------:R-:W5:Y:S04]  /*33f0*/  LDL R194, [R1+0xb8] ;  /* 0x0000b80001c27983 */ /* 0x000f680000100800 */
[----:B------:R-:W5:Y:S01]  /*3400*/  LDL R193, [R1+0xec] ;  /* 0x0000ec0001c17983 */ /* 0x000f620000100800 */
[----:B------:R-:W-:Y:S02]  /*3410*/  IADD3 R60, P5, R192, UR4, RZ ;  /* 0x00000004c03c7c10 */ /* 0x000fe4000ffbe0ff */
[----:B------:R-:W-:Y:S01]  /*3420*/  IADD3.X R213, R187, UR16, RZ, P2, !PT ;  /* 0x00000010bbd57c10 */ /* 0x000fe200097fe4ff */
[----:B------:R-:W5:Y:S01]  /*3430*/  LDL R192, [R1+0xc8] ;  /* 0x0000c80001c07983 */ /* 0x000f620000100800 */
[----:B------:R-:W-:-:S03]  /*3440*/  IADD3 R218, P2, R218, UR4, RZ ;  /* 0x00000004dada7c10 */ /* 0x000fc6000ff5e0ff */
[----:B------:R-:W5:Y:S01]  /*3450*/  LDL R187, [R1+0x10c] ;  /* 0x00010c0001bb7983 */ /* 0x000f620000100800 */
[----:B------:R-:W-:-:S03]  /*3460*/  IADD3.X R63, R205, UR16, RZ, P1, !PT ;  /* 0x00000010cd3f7c10 */ /* 0x000fc60008ffe4ff */
[----:B------:R-:W5:Y:S01]  /*3470*/  LDL R205, [R1+0x124] ;  /* 0x0001240001cd7983 */ /* 0x000f620000100800 */
[----:B-1----:R-:W-:-:S03]  /*3480*/  VIADD R71, R140, 0x48 ;  /* 0x000000488c477836 */ /* 0x002fc60000000000 */
[----:B------:R-:W5:Y:S04]  /*3490*/  LDG.E.U8 R112, desc[UR18][R112.64] ;  /* 0x0000001270707981 */ /* 0x000f68000c1e1100 */
[----:B------:R-:W5:Y:S04]  /*34a0*/  LDG.E.U8 R124, desc[UR18][R124.64] ;  /* 0x000000127c7c7981 */ /* 0x000f68000c1e1100 */
[----:B------:R-:W5:Y:S01]  /*34b0*/  LDG.E.U8 R122, desc[UR18][R122.64] ;  /* 0x000000127a7a7981 */ /* 0x000f62000c1e1100 */
[----:B------:R-:W-:Y:S01]  /*34c0*/  IADD3.X R211, R190, UR16, RZ, P4, !PT ;  /* 0x00000010bed37c10 */ /* 0x000fe2000a7fe4ff */
[----:B------:R-:W-:Y:S01]  /*34d0*/  BAR.SYNC.DEFER_BLOCKING 0x0 ;  /* 0x0000000000007b1d */ /* 0x000fe20000010000 */
[----:B------:R-:W-:-:S05]  /*34e0*/  IADD3 R216, P4, R189, UR4, RZ ;  /* 0x00000004bdd87c10 */ /* 0x000fca000ff9e0ff */
[----:B------:R-:W5:Y:S04]  /*34f0*/  LDL R190, [R1+0xfc] ;  /* 0x0000fc0001be7983 */ /* 0x000f680000100800 */
[----:B------:R-:W5:Y:S01]  /*3500*/  LDL R189, [R1+0x104] ;  /* 0x0001040001bd7983 */ /* 0x000f620000100800 */
[----:B------:R-:W-:-:S03]  /*3510*/  IADD3 R56, P1, R202, UR4, RZ ;  /* 0x00000004ca387c10 */ /* 0x000fc6000ff3e0ff */
[----:B------:R-:W5:Y:S01]  /*3520*/  LDL R202, [R1+0xf8] ;  /* 0x0000f80001ca7983 */ /* 0x000f620000100800 */
[----:B--2---:R-:W-:Y:S02]  /*3530*/  IADD3.X R61, R186, UR16, RZ, P5, !PT ;  /* 0x00000010ba3d7c10 */ /* 0x004fe4000affe4ff */
[----:B---3--:R-:W-:Y:S01]  /*3540*/  IADD3 R54, P5, R185, UR4, RZ ;  /* 0x00000004b9367c10 */ /* 0x008fe2000ffbe0ff */
[----:B------:R-:W2:Y:S01]  /*3550*/  LDL R186, [R1+0xe0] ;  /* 0x0000e00001ba7983 */ /* 0x000ea20000100800 */
[----:B----4-:R-:W-:-:S03]  /*3560*/  IADD3.X R59, R4, UR16, RZ, P3, !PT ;  /* 0x00000010043b7c10 */ /* 0x010fc60009ffe4ff */
[----:B------:R-:W3:Y:S04]  /*3570*/  LDL R185, [R1+0x114] ;  /* 0x0001140001b97983 */ /* 0x000ee80000100800 */
[----:B------:R-:W4:Y:S01]  /*3580*/  LDL R4, [R1+0xe8] ;  /* 0x0000e80001047983 */ /* 0x000f220000100800 */
[----:B-----5:R-:W-:Y:S02]  /*3590*/  IADD3.X R219, R2, UR16, RZ, P2, !PT ;  /* 0x0000001002db7c10 */ /* 0x020fe400097fe4ff */
[----:B------:R-:W-:Y:S01]  /*35a0*/  IADD3.X R215, R194, UR16, RZ, P6, !PT ;  /* 0x00000010c2d77c10 */ /* 0x000fe2000b7fe4ff */
[----:B------:R-:W5:Y:S01]  /*35b0*/  LDL R2, [R1+0x11c] ;  /* 0x00011c0001027983 */ /* 0x000f620000100800 */
[----:B------:R-:W-:-:S03]  /*35c0*/  IADD3 R220, P6, R193, UR4, RZ ;  /* 0x00000004c1dc7c10 */ /* 0x000fc6000ffde0ff */
[----:B------:R-:W5:Y:S04]  /*35d0*/  LDL R193, [R1+0x100] ;  /* 0x0001000001c17983 */ /* 0x000f680000100800 */
[----:B------:R-:W5:Y:S01]  /*35e0*/  LDL R194, [R1+0x12c] ;  /* 0x00012c0001c27983 */ /* 0x000f620000100800 */
[----:B------:R-:W-:Y:S02]  /*35f0*/  IADD3.X R217, R192, UR16, RZ, P4, !PT ;  /* 0x00000010c0d97c10 */ /* 0x000fe4000a7fe4ff */
[----:B------:R-:W-:Y:S01]  /*3600*/  IADD3 R50, P2, R187, UR4, RZ ;  /* 0x00000004bb327c10 */ /* 0x000fe2000ff5e0ff */
[----:B------:R-:W5:Y:S04]  /*3610*/  LDL R192, [R1+0x134] ;  /* 0x0001340001c07983 */ /* 0x000f680000100800 */
[----:B------:R-:W5:Y:S01]  /*3620*/  LDL R187, [R1+0x110] ;  /* 0x0001100001bb7983 */ /* 0x000f620000100800 */
[----:B------:R-:W-:-:S02]  /*3630*/  IADD3.X R55, R223, UR16, RZ, P5, !PT ;  /* 0x00000010df377c10 */ /* 0x000fc4000affe4ff */
[----:B------:R-:W-:Y:S02]  /*3640*/  IADD3 R222, P4, R190, UR4, RZ ;  /* 0x00000004bede7c10 */ /* 0x000fe4000ff9e0ff */
[----:B------:R-:W5:Y:S01]  /*3650*/  LDL R190, [R1+0x108] ;  /* 0x0001080001be7983 */ /* 0x000f620000100800 */
[----:B------:R-:W-:-:S03]  /*3660*/  IADD3 R52, P3, R189, UR4, RZ ;  /* 0x00000004bd347c10 */ /* 0x000fc6000ff7e0ff */
[----:B------:R-:W5:Y:S01]  /*3670*/  LDL R189, [R1+0x13c] ;  /* 0x00013c0001bd7983 */ /* 0x000f620000100800 */
[----:B------:R-:W-:-:S03]  /*3680*/  IADD3.X R223, R202, UR16, RZ, P4, !PT ;  /* 0x00000010cadf7c10 */ /* 0x000fc6000a7fe4ff */
[----:B------:R-:W5:Y:S01]  /*3690*/  LDL R202, [R1+0x138] ;  /* 0x0001380001ca7983 */ /* 0x000f620000100800 */
[----:B--2---:R-:W-:-:S03]  /*36a0*/  IADD3.X R57, R186, UR16, RZ, P1, !PT ;  /* 0x00000010ba397c10 */ /* 0x004fc60008ffe4ff */
[----:B------:R-:W2:Y:S01]  /*36b0*/  LDL R186, [R1+0x118] ;  /* 0x0001180001ba7983 */ /* 0x000ea20000100800 */
[----:B---3--:R-:W-:-:S03]  /*36c0*/  IADD3 R226, P1, R185, UR4, RZ ;  /* 0x00000004b9e27c10 */ /* 0x008fc6000ff3e0ff */
[----:B------:R-:W3:Y:S01]  /*36d0*/  LDL R185, [R1+0x120] ;  /* 0x0001200001b97983 */ /* 0x000ee20000100800 */
[----:B----4-:R-:W-:-:S03]  /*36e0*/  IADD3.X R221, R4, UR16, RZ, P6, !PT ;  /* 0x0000001004dd7c10 */ /* 0x010fc6000b7fe4ff */
[----:B------:R-:W4:Y:S01]  /*36f0*/  LDL R4, [R1+0x128] ;  /* 0x0001280001047983 */ /* 0x000f220000100800 */
[----:B-----5:R-:W-:-:S03]  /*3700*/  IADD3 R24, P6, R2, UR4, RZ ;  /* 0x0000000402187c10 */ /* 0x020fc6000ffde0ff */
[----:B------:R-:W5:Y:S01]  /*3710*/  LDL R2, [R1+0x130] ;  /* 0x0001300001027983 */ /* 0x000f620000100800 */
[----:B------:R-:W-:-:S03]  /*3720*/  IADD3.X R53, R193, UR16, RZ, P3, !PT ;  /* 0x00000010c1357c10 */ /* 0x000fc60009ffe4ff */
[----:B------:R-:W5:Y:S01]  /*3730*/  LDL R193, [R1+0x144] ;  /* 0x0001440001c17983 */ /* 0x000f620000100800 */
[----:B------:R-:W-:Y:S02]  /*3740*/  IADD3 R26, P5, R205, UR4, RZ ;  /* 0x00000004cd1a7c10 */ /* 0x000fe4000ffbe0ff */
[----:B------:R-:W-:Y:S01]  /*3750*/  IADD3 R28, P4, R194, UR4, RZ ;  /* 0x00000004c21c7c10 */ /* 0x000fe2000ff9e0ff */
[----:B------:R-:W5:Y:S01]  /*3760*/  LDL R205, [R1+0x174] ;  /* 0x0001740001cd7983 */ /* 0x000f620000100800 */
[----:B------:R-:W-:-:S03]  /*3770*/  IADD3 R30, P3, R192, UR4, RZ ;  /* 0x00000004c01e7c10 */ /* 0x000fc6000ff7e0ff */
[----:B------:R-:W5:Y:S01]  /*3780*/  LDL R194, [R1+0x14c] ;  /* 0x00014c0001c27983 */ /* 0x000f620000100800 */
[----:B------:R-:W-:-:S03]  /*3790*/  IADD3.X R227, R187, UR16, RZ, P1, !PT ;  /* 0x00000010bbe37c10 */ /* 0x000fc60008ffe4ff */
[----:B------:R-:W5:Y:S04]  /*37a0*/  LDL R187, [R1+0x150] ;  /* 0x0001500001bb7983 */ /* 0x000f680000100800 */
[----:B------:R-:W5:Y:S01]  /*37b0*/  LDL R192, [R1+0x16c] ;  /* 0x00016c0001c07983 */ /* 0x000f620000100800 */
[----:B------:R-:W-:-:S03]  /*37c0*/  IADD3.X R51, R190, UR16, RZ, P2, !PT ;  /* 0x00000010be337c10 */ /* 0x000fc600097fe4ff */
[----:B------:R-:W5:Y:S01]  /*37d0*/  LDL R190, [R1+0x158] ;  /* 0x0001580001be7983 */ /* 0x000f620000100800 */
[----:B------:R-:W-:-:S03]  /*37e0*/  IADD3 R32, P2, R189, UR4, RZ ;  /* 0x00000004bd207c10 */ /* 0x000fc6000ff5e0ff */
[----:B------:R-:W5:Y:S01]  /*37f0*/  LDL R189, [R1+0x164] ;  /* 0x0001640001bd7983 */ /* 0x000f620000100800 */
[----:B------:R-:W-:-:S03]  /*3800*/  IADD3.X R33, R202, UR16, RZ, P2, !PT ;  /* 0x00000010ca217c10 */ /* 0x000fc600097fe4ff */
[----:B------:R-:W5:Y:S01]  /*3810*/  LDL R202, [R1+0x178] ;  /* 0x0001780001ca7983 */ /* 0x000f620000100800 */
[----:B---3--:R-:W-:-:S03]  /*3820*/  IADD3.X R27, R185, UR16, RZ, P5, !PT ;  /* 0x00000010b91b7c10 */ /* 0x008fc6000affe4ff */
[----:B------:R-:W3:Y:S01]  /*3830*/  LDL R185, [R1+0x140] ;  /* 0x0001400001b97983 */ /* 0x000ee20000100800 */
[----:B----4-:R-:W-:-:S03]  /*3840*/  IADD3.X R29, R4, UR16, RZ, P4, !PT ;  /* 0x00000010041d7c10 */ /* 0x010fc6000a7fe4ff */
[----:B------:R-:W4:Y:S01]  /*3850*/  LDL R4, [R1+0x154] ;  /* 0x0001540001047983 */ /* 0x000f220000100800 */
[----:B--2---:R-:W-:Y:S02]  /*3860*/  IADD3.X R25, R186, UR16, RZ, P6, !PT ;  /* 0x00000010ba197c10 */ /* 0x004fe4000b7fe4ff */
[----:B-----5:R-:W-:Y:S01]  /*3870*/  IADD3.X R31, R2, UR16, RZ, P3, !PT ;  /* 0x00000010021f7c10 */ /* 0x020fe20009ffe4ff */
[----:B------:R-:W2:Y:S01]  /*3880*/  LDL R186, [R1+0x15c] ;  /* 0x00015c0001ba7983 */ /* 0x000ea20000100800 */
[----:B------:R-:W-:-:S03]  /*3890*/  IADD3 R34, P3, R193, UR4, RZ ;  /* 0x00000004c1227c10 */ /* 0x000fc6000ff7e0ff */
[----:B------:R-:W5:Y:S04]  /*38a0*/  LDL R2, [R1+0x148] ;  /* 0x0001480001027983 */ /* 0x000f680000100800 */
[----:B------:R-:W2:Y:S01]  /*38b0*/  LDL R193, [R1+0x160] ;  /* 0x0001600001c17983 */ /* 0x000ea20000100800 */
[----:B------:R-:W-:-:S04]  /*38c0*/  ISETP.GT.U32.AND P1, PT, R140, R0, PT ;  /* 0x000000008c00720c */ /* 0x000fc80003f24070 */
[----:B------:R-:W-:Y:S02]  /*38d0*/  ISETP.GT.U32.AND.EX P1, PT, R142, RZ, PT, P1 ;  /* 0x000000ff8e00720c */ /* 0x000fe40003f24110 */
[C---:B------:R-:W-:Y:S02]  /*38e0*/  ISETP.GE.U32.AND P6, PT, R140.reuse, R0, PT ;  /* 0x000000008c00720c */ /* 0x040fe40003fc6070 */
[-C--:B------:R-:W-:Y:S02]  /*38f0*/  ISETP.GT.U32.AND P5, PT, R140, R132.reuse, PT ;  /* 0x000000848c00720c */ /* 0x080fe40003fa4070 */
[----:B------:R-:W-:Y:S02]  /*3900*/  IADD3 R36, P2, R194, UR4, RZ ;  /* 0x00000004c2247c10 */ /* 0x000fe4000ff5e0ff */
[----:B------:R-:W-:Y:S02]  /*3910*/  ISETP.GE.U32.AND.EX P6, PT, R142, RZ, PT, P6 ;  /* 0x000000ff8e00720c */ /* 0x000fe40003fc6160 */
[----:B------:R-:W-:Y:S01]  /*3920*/  LOP3.LUT R225, R225, 0xfffffdff, RZ, 0xc0, !PT ;  /* 0xfffffdffe1e17812 */ /* 0x000fe200078ec0ff */
[----:B------:R-:W-:Y:S01]  /*3930*/  UMOV UR20, UR8 ;  /* 0x0000000800147c82 */ /* 0x000fe20008000000 */
[----:B------:R-:W-:Y:S01]  /*3940*/  ISETP.GE.U32.AND P4, PT, R140, R132, PT ;  /* 0x000000848c00720c */ /* 0x000fe20003f86070 */
[----:B------:R-:W-:Y:S01]  /*3950*/  UMOV UR21, 0xc0000010 ;  /* 0xc000001000157882 */ /* 0x000fe20000000000 */
[----:B------:R-:W-:Y:S01]  /*3960*/  @P1 LOP3.LUT R200, R200, 0x4, RZ, 0xfc, !PT ;  /* 0x00000004c8c81812 */ /* 0x000fe200078efcff */
[----:B------:R-:W-:Y:S01]  /*3970*/  UMOV UR14, UR22 ;  /* 0x00000016000e7c82 */ /* 0x000fe20008000000 */
[C---:B------:R-:W-:Y:S01]  /*3980*/  ISETP.GT.U32.AND.EX P1, PT, R142.reuse, RZ, PT, P5 ;  /* 0x000000ff8e00720c */ /* 0x040fe20003f24150 */
[----:B------:R-:W-:Y:S01]  /*3990*/  UMOV UR15, UR23 ;  /* 0x00000017000f7c82 */ /* 0x000fe20008000000 */
[----:B------:R-:W-:Y:S01]  /*39a0*/  ISETP.GE.U32.AND.EX P0, PT, R142, RZ, PT, P4 ;  /* 0x000000ff8e00720c */ /* 0x000fe20003f06140 */
[----:B------:R-:W2:Y:S02]  /*39b0*/  LDL.LU R194, [R1+0x1b0] ;  /* 0x0001b00001c27983 */ /* 0x000ea40000300800 */
[----:B------:R-:W-:-:S04]  /*39c0*/  @P6 LOP3.LUT R201, R201, 0x2, RZ, 0xfc, !PT ;  /* 0x00000002c9c96812 */ /* 0x000fc800078efcff */
[----:B------:R-:W-:-:S04]  /*39d0*/  LOP3.LUT R201, R201, 0xfffffffe, RZ, 0xc0, !PT ;  /* 0xfffffffec9c97812 */ /* 0x000fc800078ec0ff */
[----:B------:R-:W-:Y:S02]  /*39e0*/  @P1 LOP3.LUT R3, R3, 0x400, RZ, 0xfc, !PT ;  /* 0x0000040003031812 */ /* 0x000fe400078efcff */
[----:B------:R-:W-:Y:S02]  /*39f0*/  @P0 LOP3.LUT R201, R201, 0x1, RZ, 0xfc, !PT ;  /* 0x00000001c9c90812 */ /* 0x000fe400078efcff */
[----:B------:R-:W-:Y:S02]  /*3a00*/  LOP3.LUT R3, R3, 0xffefffff, RZ, 0xc0, !PT ;  /* 0xffefffff03037812 */ /* 0x000fe400078ec0ff */
[----:B---3--:R-:W-:Y:S02]  /*3a10*/  IADD3.X R35, R185, UR16, RZ, P3, !PT ;  /* 0x00000010b9237c10 */ /* 0x008fe40009ffe4ff */
[----:B-----5:R-:W-:Y:S01]  /*3a20*/  IADD3.X R37, R2, UR16, RZ, P2, !PT ;  /* 0x0000001002257c10 */ /* 0x020fe200097fe4ff */
[----:B------:R-:W3:Y:S01]  /*3a30*/  LDL.LU R185, [R1+0x1ac] ;  /* 0x0001ac0001b97983 */ /* 0x000ee20000300800 */
[----:B----4-:R-:W-:-:S02]  /*3a40*/  IADD3 R38, P3, R4, UR4, RZ ;  /* 0x0000000404267c10 */ /* 0x010fc4000ff7e0ff */
[----:B--2---:R-:W-:Y:S01]  /*3a50*/  IADD3 R40, P2, R186, UR4, RZ ;  /* 0x00000004ba287c10 */ /* 0x004fe2000ff5e0ff */
[----:B------:R-:W2:Y:S01]  /*3a60*/  LDL.LU R4, [R1+0x1a8] ;  /* 0x0001a80001047983 */ /* 0x000ea20000300800 */
[----:B------:R-:W-:Y:S02]  /*3a70*/  IADD3.X R39, R187, UR16, RZ, P3, !PT ;  /* 0x00000010bb277c10 */ /* 0x000fe40009ffe4ff */
[----:B------:R-:W-:Y:S01]  /*3a80*/  IADD3 R42, P3, R189, UR4, RZ ;  /* 0x00000004bd2a7c10 */ /* 0x000fe2000ff7e0ff */
[----:B------:R-:W4:Y:S03]  /*3a90*/  LDL.LU R2, [R1+0x1a4] ;  /* 0x0001a40001027983 */ /* 0x000f260000300800 */
[----:B------:R-:W-:Y:S01]  /*3aa0*/  IADD3.X R43, R193, UR16, RZ, P3, !PT ;  /* 0x00000010c12b7c10 */ /* 0x000fe20009ffe4ff */
[----:B------:R-:W5:Y:S01]  /*3ab0*/  LDL.LU R186, [R1+0x1a0] ;  /* 0x0001a00001ba7983 */ /* 0x000f620000300800 */
[----:B------:R-:W-:-:S02]  /*3ac0*/  IADD3 R46, P3, R205, UR4, RZ ;  /* 0x00000004cd2e7c10 */ /* 0x000fc4000ff7e0ff */
[----:B------:R-:W-:Y:S01]  /*3ad0*/  IADD3.X R41, R190, UR16, RZ, P2, !PT ;  /* 0x00000010be297c10 */ /* 0x000fe200097fe4ff */
[----:B------:R-:W5:Y:S01]  /*3ae0*/  LDL.LU R187, [R1+0x19c] ;  /* 0x00019c0001bb7983 */ /* 0x000f620000300800 */
[----:B------:R-:W-:Y:S02]  /*3af0*/  IADD3 R44, P2, R192, UR4, RZ ;  /* 0x00000004c02c7c10 */ /* 0x000fe4000ff5e0ff */
[----:B------:R-:W-:Y:S01]  /*3b00*/  IADD3.X R47, R241, UR16, RZ, P3, !PT ;  /* 0x00000010f12f7c10 */ /* 0x000fe20009ffe4ff */
[----:B------:R-:W5:Y:S01]  /*3b10*/  LDL.LU R189, [R1+0x198] ;  /* 0x0001980001bd7983 */ /* 0x000f620000300800 */
[----:B------:R-:W-:Y:S02]  /*3b20*/  ISETP.GT.U32.AND P3, PT, R140, R138, PT ;  /* 0x0000008a8c00720c */ /* 0x000fe40003f64070 */
[----:B------:R-:W-:Y:S02]  /*3b30*/  IADD3.X R45, R243, UR16, RZ, P2, !PT ;  /* 0x00000010f32d7c10 */ /* 0x000fe400097fe4ff */
[----:B------:R-:W-:-:S02]  /*3b40*/  LOP3.LUT R200, R200, 0xfffffff7, RZ, 0xc0, !PT ;  /* 0xfffffff7c8c87812 */ /* 0x000fc400078ec0ff */
[----:B------:R-:W-:Y:S01]  /*3b50*/  LOP3.LUT R201, R201, 0xf7ffffff, RZ, 0xc0, !PT ;  /* 0xf7ffffffc9c97812 */ /* 0x000fe200078ec0ff */
[----:B------:R-:W0:Y:S01]  /*3b60*/  S2R R241, SR_TID.X ;  /* 0x0000000000f17919 */ /* 0x000e220000002100 */
[----:B------:R-:W-:Y:S02]  /*3b70*/  IADD3 R48, P2, R242, UR4, RZ ;  /* 0x00000004f2307c10 */ /* 0x000fe4000ff5e0ff */
[----:B------:R-:W-:Y:S01]  /*3b80*/  ISETP.GT.U32.AND.EX P1, PT, R142, RZ, PT, P3 ;  /* 0x000000ff8e00720c */ /* 0x000fe20003f24130 */
[----:B------:R-:W5:Y:S01]  /*3b90*/  LDL.LU R190, [R1+0x194] ;  /* 0x0001940001be7983 */ /* 0x000f620000300800 */
[----:B------:R-:W-:Y:S02]  /*3ba0*/  IADD3.X R49, R202, UR16, RZ, P2, !PT ;  /* 0x00000010ca317c10 */ /* 0x000fe400097fe4ff */
[----:B------:R-:W-:Y:S01]  /*3bb0*/  ISETP.GE.U32.AND P2, PT, R140, R138, PT ;  /* 0x0000008a8c00720c */ /* 0x000fe20003f46070 */
[----:B------:R-:W5:Y:S01]  /*3bc0*/  LDL.LU R192, [R1+0x190] ;  /* 0x0001900001c07983 */ /* 0x000f620000300800 */
[----:B------:R-:W-:-:S02]  /*3bd0*/  LOP3.LUT R202, R0, 0x48, RZ, 0xfc, !PT ;  /* 0x0000004800ca7812 */ /* 0x000fc400078efcff */
[----:B------:R-:W-:Y:S01]  /*3be0*/  ISETP.GE.U32.AND.EX P0, PT, R142, RZ, PT, P2 ;  /* 0x000000ff8e00720c */ /* 0x000fe20003f06120 */
[----:B------:R-:W5:Y:S01]  /*3bf0*/  LDL.LU R193, [R1+0x18c] ;  /* 0x00018c0001c17983 */ /* 0x000f620000300800 */
[----:B------:R-:W-:-:S03]  /*3c00*/  ISETP.GT.U32.AND P2, PT, R140, R202, PT ;  /* 0x000000ca8c00720c */ /* 0x000fc60003f44070 */
[----:B------:R-:W-:Y:S01]  /*3c10*/  @P1 LOP3.LUT R3, R3, 0x100000, RZ, 0xfc, !PT ;  /* 0x0010000003031812 */ /* 0x000fe200078efcff */
[----:B------:R-:W5:Y:S01]  /*3c20*/  LDL.LU R205, [R1+0x188] ;  /* 0x0001880001cd7983 */ /* 0x000f620000300800 */
[----:B------:R-:W-:Y:S02]  /*3c30*/  ISETP.GT.U32.AND.EX P1, PT, R142, RZ, PT, P2 ;  /* 0x000000ff8e00720c */ /* 0x000fe40003f24120 */
[----:B------:R-:W-:Y:S02]  /*3c40*/  LOP3.LUT R3, R3, 0xfffbffff, RZ, 0xc0, !PT ;  /* 0xfffbffff03037812 */ /* 0x000fe400078ec0ff */
[----:B------:R-:W-:Y:S02]  /*3c50*/  ISETP.GE.U32.AND P2, PT, R140, R202, PT ;  /* 0x000000ca8c00720c */ /* 0x000fe40003f46070 */
[----:B------:R-:W-:Y:S02]  /*3c60*/  @P0 LOP3.LUT R3, R3, 0x40000, RZ, 0xfc, !PT ;  /* 0x0004000003030812 */ /* 0x000fe400078efcff */
[----:B------:R-:W-:-:S02]  /*3c70*/  ISETP.GE.U32.AND.EX P0, PT, R142, RZ, PT, P2 ;  /* 0x000000ff8e00720c */ /* 0x000fc40003f06120 */
[----:B------:R-:W-:-:S04]  /*3c80*/  LOP3.LUT R3, R3, 0xfff7ffff, RZ, 0xc0, !PT ;  /* 0xfff7ffff03037812 */ /* 0x000fc800078ec0ff */
[----:B------:R-:W-:Y:S02]  /*3c90*/  @P1 LOP3.LUT R3, R3, 0x80000, RZ, 0xfc, !PT ;  /* 0x0008000003031812 */ /* 0x000fe400078efcff */
[----:B------:R-:W-:Y:S02]  /*3ca0*/  ISETP.GT.U32.AND P2, PT, R69, R0, PT ;  /* 0x000000004500720c */ /* 0x000fe40003f44070 */
[----:B------:R-:W-:-:S04]  /*3cb0*/  LOP3.LUT R3, R3, 0xfffdffff, RZ, 0xc0, !PT ;  /* 0xfffdffff03037812 */ /* 0x000fc800078ec0ff */
[----:B------:R-:W-:Y:S02]  /*3cc0*/  @P0 LOP3.LUT R3, R3, 0x20000, RZ, 0xfc, !PT ;  /* 0x0002000003030812 */ /* 0x000fe400078efcff */
[----:B------:R-:W-:Y:S02]  /*3cd0*/  ISETP.GT.U32.AND.EX P0, PT, R141, RZ, PT, P2 ;  /* 0x000000ff8d00720c */ /* 0x000fe40003f04120 */
[----:B------:R-:W-:Y:S02]  /*3ce0*/  ISETP.GT.U32.AND P2, PT, R69, R132, PT ;  /* 0x000000844500720c */ /* 0x000fe40003f44070 */
[----:B------:R-:W-:Y:S02]  /*3cf0*/  LOP3.LUT R3, R3, 0xfffffeff, RZ, 0xc0, !PT ;  /* 0xfffffeff03037812 */ /* 0x000fe400078ec0ff */
[----:B------:R-:W-:Y:S02]  /*3d00*/  ISETP.GT.U32.AND.EX P1, PT, R141, RZ, PT, P2 ;  /* 0x000000ff8d00720c */ /* 0x000fe40003f24120 */
[----:B------:R-:W-:-:S05]  /*3d10*/  ISETP.GT.U32.AND P2, PT, R69, R202, PT ;  /* 0x000000ca4500720c */ /* 0x000fca0003f44070 */
[----:B------:R-:W-:Y:S02]  /*3d20*/  @P0 LOP3.LUT R3, R3, 0x100, RZ, 0xfc, !PT ;  /* 0x0000010003030812 */ /* 0x000fe400078efcff */
[----:B------:R-:W-:Y:S02]  /*3d30*/  ISETP.GT.U32.AND.EX P0, PT, R141, RZ, PT, P2 ;  /* 0x000000ff8d00720c */ /* 0x000fe40003f04120 */
[----:B------:R-:W-:-:S04]  /*3d40*/  LOP3.LUT R3, R3, 0xffffffbf, RZ, 0xc0, !PT ;  /* 0xffffffbf03037812 */ /* 0x000fc800078ec0ff */
[----:B------:R-:W-:Y:S02]  /*3d50*/  @P1 LOP3.LUT R3, R3, 0x40, RZ, 0xfc, !PT ;  /* 0x0000004003031812 */ /* 0x000fe400078efcff */
[----:B------:R-:W-:Y:S02]  /*3d60*/  ISETP.GT.U32.AND P2, PT, R71, R0, PT ;  /* 0x000000004700720c */ /* 0x000fe40003f44070 */
[----:B------:R-:W-:-:S04]  /*3d70*/  LOP3.LUT R3, R3, 0xfffeffff, RZ, 0xc0, !PT ;  /* 0xfffeffff03037812 */ /* 0x000fc800078ec0ff */
[----:B------:R-:W-:Y:S02]  /*3d80*/  @P0 LOP3.LUT R3, R3, 0x10000, RZ, 0xfc, !PT ;  /* 0x0001000003030812 */ /* 0x000fe400078efcff */
[----:B------:R-:W-:Y:S02]  /*3d90*/  ISETP.GT.U32.AND.EX P0, PT, R143, RZ, PT, P2 ;  /* 0x000000ff8f00720c */ /* 0x000fe40003f04120 */
[----:B------:R-:W-:-:S04]  /*3da0*/  ISETP.GT.U32.AND P2, PT, R71, R132, PT ;  /* 0x000000844700720c */ /* 0x000fc80003f44070 */
[----:B------:R-:W-:Y:S02]  /*3db0*/  ISETP.GT.U32.AND.EX P1, PT, R143, RZ, PT, P2 ;  /* 0x000000ff8f00720c */ /* 0x000fe40003f24120 */
[----:B------:R-:W-:-:S05]  /*3dc0*/  ISETP.GT.U32.AND P2, PT, R71, R138, PT ;  /* 0x0000008a4700720c */ /* 0x000fca0003f44070 */
[----:B------:R-:W-:Y:S02]  /*3dd0*/  @P0 LOP3.LUT R203, R203, 0x400, RZ, 0xfc, !PT ;  /* 0x00000400cbcb0812 */ /* 0x000fe400078efcff */
[----:B------:R-:W-:Y:S01]  /*3de0*/  ISETP.GT.U32.AND.EX P0, PT, R143, RZ, PT, P2 ;  /* 0x000000ff8f00720c */ /* 0x000fe20003f04120 */
[----:B------:R-:W-:Y:S01]  /*3df0*/  VIADD R69, R140, 0x8 ;  /* 0x000000088c457836 */ /* 0x000fe20000000000 */
[----:B------:R-:W-:-:S04]  /*3e00*/  LOP3.LUT R3, R3, 0xffff7fff, RZ, 0xc0, !PT ;  /* 0xffff7fff03037812 */ /* 0x000fc800078ec0ff */
[----:B------:R-:W-:Y:S02]  /*3e10*/  ISETP.GT.U32.AND P2, PT, R69, R0, PT ;  /* 0x000000004500720c */ /* 0x000fe40003f44070 */
[----:B------:R-:W-:-:S05]  /*3e20*/  LOP3.LUT R203, R203, 0xffffffbf, RZ, 0xc0, !PT ;  /* 0xffffffbfcbcb7812 */ /* 0x000fca00078ec0ff */
[----:B------:R-:W-:Y:S02]  /*3e30*/  @P0 LOP3.LUT R3, R3, 0x8000, RZ, 0xfc, !PT ;  /* 0x0000800003030812 */ /* 0x000fe400078efcff */
[C---:B------:R-:W-:Y:S02]  /*3e40*/  ISETP.GT.U32.AND.EX P0, PT, R144.reuse, RZ, PT, P2 ;  /* 0x000000ff9000720c */ /* 0x040fe40003f04120 */
[----:B------:R-:W-:Y:S02]  /*3e50*/  ISETP.GT.U32.AND P2, PT, R69, R138, PT ;  /* 0x0000008a4500720c */ /* 0x000fe40003f44070 */
[----:B------:R-:W-:Y:S02]  /*3e60*/  @P1 LOP3.LUT R203, R203, 0x40, RZ, 0xfc, !PT ;  /* 0x00000040cbcb1812 */ /* 0x000fe400078efcff */
[----:B------:R-:W-:Y:S02]  /*3e70*/  ISETP.GT.U32.AND.EX P1, PT, R144, RZ, PT, P2 ;  /* 0x000000ff9000720c */ /* 0x000fe40003f24120 */
[----:B------:R-:W-:-:S02]  /*3e80*/  LOP3.LUT R3, R3, 0xffffffdf, RZ, 0xc0, !PT ;  /* 0xffffffdf03037812 */ /* 0x000fc400078ec0ff */
[----:B------:R-:W-:Y:S01]  /*3e90*/  ISETP.GT.U32.AND P2, PT, R69, R202, PT ;  /* 0x000000ca4500720c */ /* 0x000fe20003f44070 */
[----:B------:R-:W-:Y:S02]  /*3ea0*/  VIADD R71, R140, 0x9 ;  /* 0x000000098c477836 */ /* 0x000fe40000000000 */
[----:B------:R-:W-:Y:S02]  /*3eb0*/  @P0 LOP3.LUT R3, R3, 0x20, RZ, 0xfc, !PT ;  /* 0x0000002003030812 */ /* 0x000fe400078efcff */
[----:B------:R-:W-:Y:S02]  /*3ec0*/  ISETP.GT.U32.AND.EX P0, PT, R144, RZ, PT, P2 ;  /* 0x000000ff9000720c */ /* 0x000fe40003f04120 */
[----:B------:R-:W-:Y:S02]  /*3ed0*/  LOP3.LUT R3, R3, 0xffffbfff, RZ, 0xc0, !PT ;  /* 0xffffbfff03037812 */ /* 0x000fe400078ec0ff */
[----:B------:R-:W-:Y:S02]  /*3ee0*/  ISETP.GT.U32.AND P2, PT, R71, R0, PT ;  /* 0x000000004700720c */ /* 0x000fe40003f44070 */
[----:B------:R-:W-:-:S02]  /*3ef0*/  @P1 LOP3.LUT R3, R3, 0x4000, RZ, 0xfc, !PT ;  /* 0x0000400003031812 */ /* 0x000fc400078efcff */
[----:B------:R-:W-:Y:S02]  /*3f00*/  ISETP.GT.U32.AND.EX P1, PT, R145, RZ, PT, P2 ;  /* 0x000000ff9100720c */ /* 0x000fe40003f24120 */
[----:B------:R-:W-:Y:S02]  /*3f10*/  LOP3.LUT R3, R3, 0xffffdfff, RZ, 0xc0, !PT ;  /* 0xffffdfff03037812 */ /* 0x000fe400078ec0ff */
[----:B------:R-:W-:Y:S02]  /*3f20*/  ISETP.GT.U32.AND P2, PT, R71, R132, PT ;  /* 0x000000844700720c */ /* 0x000fe40003f44070 */
[----:B------:R-:W-:Y:S02]  /*3f30*/  @P0 LOP3.LUT R3, R3, 0x2000, RZ, 0xfc, !PT ;  /* 0x0000200003030812 */ /* 0x000fe400078efcff */
[----:B------:R-:W-:Y:S02]  /*3f40*/  ISETP.GT.U32.AND.EX P0, PT, R145, RZ, PT, P2 ;  /* 0x000000ff9100720c */ /* 0x000fe40003f04120 */
[----:B------:R-:W-:-:S02]  /*3f50*/  LOP3.LUT R3, R3, 0xfffffffb, RZ, 0xc0, !PT ;  /* 0xfffffffb03037812 */ /* 0x000fc400078ec0ff */
[----:B------:R-:W-:Y:S02]  /*3f60*/  ISETP.GT.U32.AND P2, PT, R71, R138, PT ;  /* 0x0000008a4700720c */ /* 0x000fe40003f44070 */
[----:B------:R-:W-:Y:S02]  /*3f70*/  @P1 LOP3.LUT R3, R3, 0x4, RZ, 0xfc, !PT ;  /* 0x0000000403031812 */ /* 0x000fe400078efcff */
[----:B------:R-:W-:Y:S02]  /*3f80*/  ISETP.GT.U32.AND.EX P1, PT, R145, RZ, PT, P2 ;  /* 0x000000ff9100720c */ /* 0x000fe40003f24120 */
[----:B------:R-:W-:Y:S01]  /*3f90*/  LOP3.LUT R3, R3, 0xfffffffd, RZ, 0xc0, !PT ;  /* 0xfffffffd03037812 */ /* 0x000fe200078ec0ff */
[----:B------:R-:W-:Y:S01]  /*3fa0*/  VIADD R69, R140, 0x10 ;  /* 0x000000108c457836 */ /* 0x000fe20000000000 */
        /* <DEDUP_REMOVED lines=11> */
[----:B------:R-:W-:-:S03]  /*4060*/  ISETP.GT.U32.AND P2, PT, R69, R138, PT ;  /* 0x0000008a4500720c */ /* 0x000fc60003f44070 */
[----:B------:R-:W-:Y:S02]  /*4070*/  @P1 LOP3.LUT R204, R204, 0x40000000, RZ, 0xfc, !PT ;  /* 0x40000000cccc1812 */ /* 0x000fe400078efcff */
[----:B------:R-:W-:Y:S02]  /*4080*/  ISETP.GT.U32.AND.EX P1, PT, R146, RZ, PT, P2 ;  /* 0x000000ff9200720c */ /* 0x000fe40003f24120 */
[----:B------:R-:W-:Y:S01]  /*4090*/  LOP3.LUT R204, R204, 0xdfffffff, RZ, 0xc0, !PT ;  /* 0xdfffffffcccc7812 */ /* 0x000fe200078ec0ff */
[----:B------:R-:W-:Y:S01]  /*40a0*/  VIADD R71, R140, 0x11 ;  /* 0x000000118c477836 */ /* 0x000fe20000000000 */
[----:B------:R-:W-:Y:S02]  /*40b0*/  ISETP.GT.U32.AND P2, PT, R69, R202, PT ;  /* 0x000000ca4500720c */ /* 0x000fe40003f44070 */
[----:B------:R-:W-:Y:S02]  /*40c0*/  @P0 LOP3.LUT R204, R204, 0x20000000, RZ, 0xfc, !PT ;  /* 0x20000000cccc0812 */ /* 0x000fe400078efcff */
[----:B------:R-:W-:-:S02]  /*40d0*/  ISETP.GT.U32.AND.EX P0, PT, R146, RZ, PT, P2 ;  /* 0x000000ff9200720c */ /* 0x000fc40003f04120 */
[----:B------:R-:W-:Y:S02]  /*40e0*/  LOP3.LUT R3, R3, 0xfffffdff, RZ, 0xc0, !PT ;  /* 0xfffffdff03037812 */ /* 0x000fe400078ec0ff */
[----:B------:R-:W-:Y:S02]  /*40f0*/  ISETP.GT.U32.AND P2, PT, R71, R0, PT ;  /* 0x000000004700720c */ /* 0x000fe40003f44070 */
[----:B------:R-:W-:Y:S02]  /*4100*/  @P1 LOP3.LUT R3, R3, 0x200, RZ, 0xfc, !PT ;  /* 0x0000020003031812 */ /* 0x000fe400078efcff */
[----:B------:R-:W-:Y:S02]  /*4110*/  ISETP.GT.U32.AND.EX P1, PT, R147, RZ, PT, P2 ;  /* 0x000000ff9300720c */ /* 0x000fe40003f24120 */
[----:B------:R-:W-:Y:S02]  /*4120*/  LOP3.LUT R3, R3, 0xffffff7f, RZ, 0xc0, !PT ;  /* 0xffffff7f03037812 */ /* 0x000fe400078ec0ff */
[----:B------:R-:W-:-:S02]  /*4130*/  ISETP.GT.U32.AND P2, PT, R71, R132, PT ;  /* 0x000000844700720c */ /* 0x000fc40003f44070 */
[----:B------:R-:W-:Y:S02]  /*4140*/  @P0 LOP3.LUT R3, R3, 0x80, RZ, 0xfc, !PT ;  /* 0x0000008003030812 */ /* 0x000fe400078efcff */
[----:B------:R-:W-:Y:S02]  /*4150*/  ISETP.GT.U32.AND.EX P0, PT, R147, RZ, PT, P2 ;  /* 0x000000ff9300720c */ /* 0x000fe40003f04120 */
[----:B------:R-:W-:Y:S02]  /*4160*/  LOP3.LUT R204, R204, 0xfbffffff, RZ, 0xc0, !PT ;  /* 0xfbffffffcccc7812 */ /* 0x000fe400078ec0ff */
[----:B------:R-:W-:Y:S02]  /*4170*/  ISETP.GT.U32.AND P2, PT, R71, R138, PT ;  /* 0x0000008a4700720c */ /* 0x000fe40003f44070 */
[----:B------:R-:W-:Y:S02]  /*4180*/  @P1 LOP3.LUT R204, R204, 0x4000000, RZ, 0xfc, !PT ;  /* 0x04000000cccc1812 */ /* 0x000fe400078efcff */
[----:B------:R-:W-:-:S02]  /*4190*/  ISETP.GT.U32.AND.EX P1, PT, R147, RZ, PT, P2 ;  /* 0x000000ff9300720c */ /* 0x000fc40003f24120 */
[----:B------:R-:W-:Y:S01]  /*41a0*/  LOP3.LUT R204, R204, 0xfdffffff, RZ, 0xc0, !PT ;  /* 0xfdffffffcccc7812 */ /* 0x000fe200078ec0ff */
[----:B------:R-:W-:Y:S01]  /*41b0*/  VIADD R69, R140, 0x18 ;  /* 0x000000188c457836 */ /* 0x000fe20000000000 */
[----:B------:R-:W-:Y:S02]  /*41c0*/  ISETP.GT.U32.AND P2, PT, R71, R202, PT ;  /* 0x000000ca4700720c */ /* 0x000fe40003f44070 */
[----:B------:R-:W-:Y:S02]  /*41d0*/  @P0 LOP3.LUT R204, R204, 0x2000000, RZ, 0xfc, !PT ;  /* 0x02000000cccc0812 */ /* 0x000fe400078efcff */
[----:B------:R-:W-:Y:S02]  /*41e0*/  ISETP.GT.U32.AND.EX P0, PT, R147, RZ, PT, P2 ;  /* 0x000000ff9300720c */ /* 0x000fe40003f04120 */
[----:B------:R-:W-:Y:S02]  /*41f0*/  LOP3.LUT R3, R3, 0xffffffef, RZ, 0xc0, !PT ;  /* 0xffffffef03037812 */ /* 0x000fe400078ec0ff */
[----:B------:R-:W-:-:S02]  /*4200*/  ISETP.GT.U32.AND P2, PT, R69, R0, PT ;  /* 0x000000004500720c */ /* 0x000fc40003f44070 */
[----:B------:R-:W-:Y:S02]  /*4210*/  @P1 LOP3.LUT R3, R3, 0x10, RZ, 0xfc, !PT ;  /* 0x0000001003031812 */ /* 0x000fe400078efcff */
[C---:B------:R-:W-:Y:S02]  /*4220*/  ISETP.GT.U32.AND.EX P1, PT, R148.reuse, RZ, PT, P2 ;  /* 0x000000ff9400720c */ /* 0x040fe40003f24120 */
[----:B------:R-:W-:Y:S02]  /*4230*/  LOP3.LUT R3, R3, 0xfffffff7, RZ, 0xc0, !PT ;  /* 0xfffffff703037812 */ /* 0x000fe400078ec0ff */
[----:B------:R-:W-:Y:S02]  /*4240*/  ISETP.GT.U32.AND P2, PT, R69, R132, PT ;  /* 0x000000844500720c */ /* 0x000fe40003f44070 */
[----:B------:R-:W-:Y:S02]  /*4250*/  @P0 LOP3.LUT R3, R3, 0x8, RZ, 0xfc, !PT ;  /* 0x0000000803030812 */ /* 0x000fe400078efcff */
[----:B------:R-:W-:-:S02]  /*4260*/  ISETP.GT.U32.AND.EX P0, PT, R148, RZ, PT, P2 ;  /* 0x000000ff9400720c */ /* 0x000fc40003f04120 */
[----:B------:R-:W-:Y:S02]  /*4270*/  LOP3.LUT R204, R204, 0xffbfffff, RZ, 0xc0, !PT ;  /* 0xffbfffffcccc7812 */ /* 0x000fe400078ec0ff */
[C---:B------:R-:W-:Y:S02]  /*4280*/  ISETP.GT.U32.AND P2, PT, R69.reuse, R138, PT ;  /* 0x0000008a4500720c */ /* 0x040fe40003f44070 */
[----:B------:R-:W-:Y:S02]  /*4290*/  @P1 LOP3.LUT R204, R204, 0x400000, RZ, 0xfc, !PT ;  /* 0x00400000cccc1812 */ /* 0x000fe400078efcff */
[----:B------:R-:W-:Y:S02]  /*42a0*/  ISETP.GT.U32.AND.EX P1, PT, R148, RZ, PT, P2 ;  /* 0x000000ff9400720c */ /* 0x000fe40003f24120 */
[----:B------:R-:W-:Y:S02]  /*42b0*/  LOP3.LUT R204, R204, 0xffdfffff, RZ, 0xc0, !PT ;  /* 0xffdfffffcccc7812 */ /* 0x000fe400078ec0ff */
[----:B------:R-:W-:Y:S01]  /*42c0*/  ISETP.GT.U32.AND P2, PT, R69, R202, PT ;  /* 0x000000ca4500720c */ /* 0x000fe20003f44070 */
[----:B------:R-:W-:Y:S01]  /*42d0*/  VIADD R71, R140, 0x19 ;  /* 0x000000198c477836 */ /* 0x000fe20000000000 */
        /* <DEDUP_REMOVED lines=16> */
[----:B------:R-:W-:Y:S01]  /*43e0*/  @P0 LOP3.LUT R204, R204, 0x20000, RZ, 0xfc, !PT ;  /* 0x00020000cccc0812 */ /* 0x000fe200078efcff */
[----:B------:R-:W-:Y:S01]  /*43f0*/  VIADD R69, R140, 0x20 ;  /* 0x000000208c457836 */ /* 0x000fe20000000000 */
[----:B------:R-:W-:Y:S02]  /*4400*/  ISETP.GT.U32.AND.EX P0, PT, R149, RZ, PT, P2 ;  /* 0x000000ff9500720c */ /* 0x000fe40003f04120 */
[----:B------:R-:W-:-:S02]  /*4410*/  LOP3.LUT R204, R204, 0xefffffff, RZ, 0xc0, !PT ;  /* 0xefffffffcccc7812 */ /* 0x000fc400078ec0ff */
[C---:B------:R-:W-:Y:S02]  /*4420*/  ISETP.GT.U32.AND P2, PT, R69.reuse, R0, PT ;  /* 0x000000004500720c */ /* 0x040fe40003f44070 */
        /* <DEDUP_REMOVED lines=12> */
[----:B------:R-:W-:Y:S01]  /*44f0*/  @P0 LOP3.LUT R204, R204, 0x2000, RZ, 0xfc, !PT ;  /* 0x00002000cccc0812 */ /* 0x000fe200078efcff */
[----:B------:R-:W-:Y:S01]  /*4500*/  VIADD R71, R140, 0x21 ;  /* 0x000000218c477836 */ /* 0x000fe20000000000 */
        /* <DEDUP_REMOVED lines=15> */
[----:B------:R-:W-:Y:S01]  /*4600*/  @P0 LOP3.LUT R204, R204, 0x200, RZ, 0xfc, !PT ;  /* 0x00000200cccc0812 */ /* 0x000fe200078efcff */
[----:B------:R-:W-:Y:S01]  /*4610*/  VIADD R69, R140, 0x28 ;  /* 0x000000288c457836 */ /* 0x000fe20000000000 */
[----:B------:R-:W-:-:S02]  /*4620*/  ISETP.GT.U32.AND.EX P0, PT, R151, RZ, PT, P2 ;  /* 0x000000ff9700720c */ /* 0x000fc40003f04120 */
[----:B------:R-:W-:Y:S02]  /*4630*/  LOP3.LUT R204, R204, 0xffefffff, RZ, 0xc0, !PT ;  /* 0xffefffffcccc7812 */ /* 0x000fe400078ec0ff */
[C---:B------:R-:W-:Y:S02]  /*4640*/  ISETP.GT.U32.AND P2, PT, R69.reuse, R0, PT ;  /* 0x000000004500720c */ /* 0x040fe40003f44070 */
        /* <DEDUP_REMOVED lines=10> */
[----:B------:R-:W-:Y:S02]  /*46f0*/  LOP3.LUT R204, R204, 0xffffffdf, RZ, 0xc0, !PT ;  /* 0xffffffdfcccc7812 */ /* 0x000fe400078ec0ff */
[----:B------:R-:W-:Y:S02]  /*4700*/  ISETP.GT.U32.AND P2, PT, R69, R202, PT ;  /* 0x000000ca4500720c */ /* 0x000fe40003f44070 */
[----:B------:R-:W-:Y:S01]  /*4710*/  @P0 LOP3.LUT R204, R204, 0x20, RZ, 0xfc, !PT ;  /* 0x00000020cccc0812 */ /* 0x000fe200078efcff */
[----:B------:R-:W-:Y:S01]  /*4720*/  VIADD R71, R140, 0x29 ;  /* 0x000000298c477836 */ /* 0x000fe20000000000 */
        /* <DEDUP_REMOVED lines=11> */
[----:B------:R-:W-:Y:S02]  /*47e0*/  @P1 LOP3.LUT R204, R204, 0x4, RZ, 0xfc, !PT ;  /* 0x00000004cccc1812 */ /* 0x000fe400078efcff */
[----:B------:R-:W-:Y:S02]  /*47f0*/  ISETP.GT.U32.AND.EX P1, PT, R207, RZ, PT, P2 ;  /* 0x000000ffcf00720c */ /* 0x000fe40003f24120 */
[----:B------:R-:W-:Y:S01]  /*4800*/  LOP3.LUT R204, R204, 0xfffffffd, RZ, 0xc0, !PT ;  /* 0xfffffffdcccc7812 */ /* 0x000fe200078ec0ff */
[----:B------:R-:W-:Y:S01]  /*4810*/  VIADD R69, R140, 0x30 ;  /* 0x000000308c457836 */ /* 0x000fe20000000000 */
        /* <DEDUP_REMOVED lines=78> */
[C---:B------:R-:W-:Y:S02]  /*4d00*/  ISETP.GT.U32.AND.EX P0, PT, R234.reuse, RZ, PT, P2 ;  /* 0x000000ffea00720c */ /* 0x040fe40003f04120 */
        /* <DEDUP_REMOVED lines=26> */
[----:B------:R-:W-:-:S03]  /*4eb0*/  ISETP.GT.U32.AND P2, PT, R69, R0, PT ;  /* 0x000000004500720c */ /* 0x000fc60003f44070 */
[----:B------:R-:W-:Y:S02]  /*4ec0*/  @P1 LOP3.LUT R200, R200, 0x8, RZ, 0xfc, !PT ;  /* 0x00000008c8c81812 */ /* 0x000fe400078efcff */
[C---:B------:R-:W-:Y:S02]  /*4ed0*/  ISETP.GT.U32.AND.EX P1, PT, R236.reuse, RZ, PT, P2 ;  /* 0x000000ffec00720c */ /* 0x040fe40003f24120 */
[----:B------:R-:W-:Y:S02]  /*4ee0*/  LOP3.LUT R203, R203, 0xfff7ffff, RZ, 0xc0, !PT ;  /* 0xfff7ffffcbcb7812 */ /* 0x000fe400078ec0ff */
[----:B------:R-:W-:Y:S02]  /*4ef0*/  ISETP.GT.U32.AND P2, PT, R69, R132, PT ;  /* 0x000000844500720c */ /* 0x000fe40003f44070 */
[----:B------:R-:W-:Y:S02]  /*4f00*/  @P0 LOP3.LUT R203, R203, 0x80000, RZ, 0xfc, !PT ;  /* 0x00080000cbcb0812 */ /* 0x000fe400078efcff */
[----:B------:R-:W-:-:S02]  /*4f10*/  ISETP.GT.U32.AND.EX P0, PT, R236, RZ, PT, P2 ;  /* 0x000000ffec00720c */ /* 0x000fc40003f04120 */
[----:B------:R-:W-:Y:S02]  /*4f20*/  LOP3.LUT R203, R203, 0xfffffffd, RZ, 0xc0, !PT ;  /* 0xfffffffdcbcb7812 */ /* 0x000fe400078ec0ff */
[----:B------:R-:W-:Y:S02]  /*4f30*/  ISETP.GT.U32.AND P2, PT, R69, R138, PT ;  /* 0x0000008a4500720c */ /* 0x000fe40003f44070 */
[----:B------:R-:W-:Y:S02]  /*4f40*/  @P1 LOP3.LUT R203, R203, 0x2, RZ, 0xfc, !PT ;  /* 0x00000002cbcb1812 */ /* 0x000fe400078efcff */
[----:B------:R-:W-:Y:S01]  /*4f50*/  ISETP.GT.U32.AND.EX P1, PT, R236, RZ, PT, P2 ;  /* 0x000000ffec00720c */ /* 0x000fe20003f24120 */
[----:B------:R-:W-:Y:S01]  /*4f60*/  VIADD R71, R140, 0x51 ;  /* 0x000000518c477836 */ /* 0x000fe20000000000 */
[----:B------:R-:W-:-:S03]  /*4f70*/  ISETP.GT.U32.AND P2, PT, R69, R202, PT ;  /* 0x000000ca4500720c */ /* 0x000fc60003f44070 */
        /* <DEDUP_REMOVED lines=86> */
[----:B------:R-:W-:-:S04]  /*54e0*/  LOP3.LUT R201, R201, 0xfeffffff, RZ, 0xc0, !PT ;  /* 0xfeffffffc9c97812 */ /* 0x000fc800078ec0ff */
[----:B------:R-:W-:Y:S02]  /*54f0*/  @P1 LOP3.LUT R201, R201, 0x1000000, RZ, 0xfc, !PT ;  /* 0x01000000c9c91812 */ /* 0x000fe400078efcff */
[----:B------:R-:W-:Y:S02]  /*5500*/  ISETP.GT.U32.AND P2, PT, R133, R0, PT ;  /* 0x000000008500720c */ /* 0x000fe40003f44070 */
[----:B------:R-:W-:-:S04]  /*5510*/  LOP3.LUT R201, R201, 0xffbfffff, RZ, 0xc0, !PT ;  /* 0xffbfffffc9c97812 */ /* 0x000fc800078ec0ff */
[----:B------:R-:W-:Y:S02]  /*5520*/  @P0 LOP3.LUT R201, R201, 0x400000, RZ, 0xfc, !PT ;  /* 0x00400000c9c90812 */ /* 0x000fe400078efcff */
[C---:B------:R-:W-:Y:S02]  /*5530*/  ISETP.GT.U32.AND P0, PT, R133.reuse, R132, PT ;  /* 0x000000848500720c */ /* 0x040fe40003f04070 */
[----:B------:R-:W-:Y:S02]  /*5540*/  LOP3.LUT R200, R200, 0xffbfffff, RZ, 0xc0, !PT ;  /* 0xffbfffffc8c87812 */ /* 0x000fe400078ec0ff */
[----:B------:R-:W-:Y:S02]  /*5550*/  ISETP.GT.U32.AND P1, PT, R133, R202, PT ;  /* 0x000000ca8500720c */ /* 0x000fe40003f24070 */
[----:B------:R-:W-:Y:S02]  /*5560*/  @P2 LOP3.LUT R200, R200, 0x400000, RZ, 0xfc, !PT ;  /* 0x00400000c8c82812 */ /* 0x000fe400078efcff */
[----:B------:R-:W-:-:S02]  /*5570*/  LOP3.LUT R201, R201, 0xffffffdf, RZ, 0xc0, !PT ;  /* 0xffffffdfc9c97812 */ /* 0x000fc400078ec0ff */
[----:B------:R-:W-:-:S03]  /*5580*/  ISETP.GT.U32.AND P2, PT, R133, R138, PT ;  /* 0x0000008a8500720c */ /* 0x000fc60003f44070 */
[----:B------:R-:W-:Y:S02]  /*5590*/  @P0 LOP3.LUT R201, R201, 0x20, RZ, 0xfc, !PT ;  /* 0x00000020c9c90812 */ /* 0x000fe400078efcff */
[----:B------:R-:W-:Y:S02]  /*55a0*/  ISETP.GT.U32.AND P0, PT, R134, R0, PT ;  /* 0x000000008600720c */ /* 0x000fe40003f04070 */
[----:B------:R-:W-:Y:S02]  /*55b0*/  LOP3.LUT R201, R201, 0xffdfffff, RZ, 0xc0, !PT ;  /* 0xffdfffffc9c97812 */ /* 0x000fe400078ec0ff */
[----:B------:R-:W-:Y:S02]  /*55c0*/  LOP3.LUT R203, R203, 0xfffffffb, RZ, 0xc0, !PT ;  /* 0xfffffffbcbcb7812 */ /* 0x000fe400078ec0ff */
[----:B------:R-:W-:Y:S02]  /*55d0*/  @P1 LOP3.LUT R201, R201, 0x200000, RZ, 0xfc, !PT ;  /* 0x00200000c9c91812 */ /* 0x000fe400078efcff */
[----:B------:R-:W-:-:S02]  /*55e0*/  @P2 LOP3.LUT R203, R203, 0x4, RZ, 0xfc, !PT ;  /* 0x00000004cbcb2812 */ /* 0x000fc400078efcff */
[----:B------:R-:W-:Y:S02]  /*55f0*/  ISETP.GT.U32.AND P2, PT, R134, R132, PT ;  /* 0x000000848600720c */ /* 0x000fe40003f44070 */
[----:B------:R-:W-:-:S04]  /*5600*/  LOP3.LUT R201, R201, 0xffffffef, RZ, 0xc0, !PT ;  /* 0xffffffefc9c97812 */ /* 0x000fc800078ec0ff */
[----:B------:R-:W-:Y:S02]  /*5610*/  @P0 LOP3.LUT R201, R201, 0x10, RZ, 0xfc, !PT ;  /* 0x00000010c9c90812 */ /* 0x000fe400078efcff */
[C---:B------:R-:W-:Y:S02]  /*5620*/  ISETP.GT.U32.AND P0, PT, R134.reuse, R202, PT ;  /* 0x000000ca8600720c */ /* 0x040fe40003f04070 */
[----:B------:R-:W-:Y:S02]  /*5630*/  LOP3.LUT R201, R201, 0xffffff7f, RZ, 0xc0, !PT ;  /* 0xffffff7fc9c97812 */ /* 0x000fe400078ec0ff */
[----:B------:R-:W-:Y:S02]  /*5640*/  ISETP.GT.U32.AND P1, PT, R134, R138, PT ;  /* 0x0000008a8600720c */ /* 0x000fe40003f24070 */
[----:B------:R-:W-:Y:S02]  /*5650*/  @P2 LOP3.LUT R201, R201, 0x80, RZ, 0xfc, !PT ;  /* 0x00000080c9c92812 */ /* 0x000fe400078efcff */
[----:B------:R-:W-:-:S02]  /*5660*/  ISETP.GT.U32.AND P2, PT, R135, R0, PT ;  /* 0x000000008700720c */ /* 0x000fc40003f44070 */
[----:B------:R-:W-:Y:S02]  /*5670*/  LOP3.LUT R201, R201, 0xff7fffff, RZ, 0xc0, !PT ;  /* 0xff7fffffc9c97812 */ /* 0x000fe400078ec0ff */
[----:B------:R-:W-:Y:S02]  /*5680*/  LOP3.LUT R203, R203, 0xfffffffe, RZ, 0xc0, !PT ;  /* 0xfffffffecbcb7812 */ /* 0x000fe400078ec0ff */
[----:B------:R-:W-:-:S03]  /*5690*/  @P0 LOP3.LUT R201, R201, 0x800000, RZ, 0xfc, !PT ;  /* 0x00800000c9c90812 */ /* 0x000fc600078efcff */
[----:B------:R-:W-:Y:S02]  /*56a0*/  @P1 LOP3.LUT R203, R203, 0x1, RZ, 0xfc, !PT ;  /* 0x00000001cbcb1812 */ /* 0x000fe400078efcff */
[----:B------:R-:W-:Y:S02]  /*56b0*/  ISETP.GT.U32.AND P1, PT, R135, R132, PT ;  /* 0x000000848700720c */ /* 0x000fe40003f24070 */
[----:B------:R-:W-:-:S04]  /*56c0*/  LOP3.LUT R201, R201, 0xfffffdff, RZ, 0xc0, !PT ;  /* 0xfffffdffc9c97812 */ /* 0x000fc800078ec0ff */
[----:B------:R-:W-:Y:S02]  /*56d0*/  @P2 LOP3.LUT R201, R201, 0x200, RZ, 0xfc, !PT ;  /* 0x00000200c9c92812 */ /* 0x000fe400078efcff */
[----:B------:R-:W-:Y:S02]  /*56e0*/  ISETP.GT.U32.AND P0, PT, R135, R138, PT ;  /* 0x0000008a8700720c */ /* 0x000fe40003f04070 */
[----:B------:R-:W-:-:S04]  /*56f0*/  LOP3.LUT R201, R201, 0xfffff7ff, RZ, 0xc0, !PT ;  /* 0xfffff7ffc9c97812 */ /* 0x000fc800078ec0ff */
[----:B------:R-:W-:Y:S02]  /*5700*/  @P1 LOP3.LUT R201, R201, 0x800, RZ, 0xfc, !PT ;  /* 0x00000800c9c91812 */ /* 0x000fe400078efcff */
[----:B------:R-:W-:Y:S02]  /*5710*/  ISETP.GT.U32.AND P2, PT, R135, R202, PT ;  /* 0x000000ca8700720c */ /* 0x000fe40003f44070 */
[----:B------:R-:W-:-:S04]  /*5720*/  LOP3.LUT R201, R201, 0xefffffff, RZ, 0xc0, !PT ;  /* 0xefffffffc9c97812 */ /* 0x000fc800078ec0ff */
[----:B------:R-:W-:-:S04]  /*5730*/  @P0 LOP3.LUT R201, R201, 0x10000000, RZ, 0xfc, !PT ;  /* 0x10000000c9c90812 */ /* 0x000fc800078efcff */
[----:B------:R-:W-:-:S04]  /*5740*/  LOP3.LUT R201, R201, 0xffefffff, RZ, 0xc0, !PT ;  /* 0xffefffffc9c97812 */ /* 0x000fc800078ec0ff */
[----:B------:R-:W-:Y:S02]  /*5750*/  @P2 LOP3.LUT R201, R201, 0x100000, RZ, 0xfc, !PT ;  /* 0x00100000c9c92812 */ /* 0x000fe400078efcff */
[----:B------:R-:W-:Y:S02]  /*5760*/  LOP3.LUT P2, RZ, R204, 0x40000, RZ, 0xc0, !PT ;  /* 0x00040000ccff7812 */ /* 0x000fe4000784c0ff */
[----:B0-----:R-:W-:Y:S02]  /*5770*/  LOP3.LUT R206, R241, 0x7f, RZ, 0xc0, !PT ;  /* 0x0000007ff1ce7812 */ /* 0x001fe400078ec0ff */
[----:B------:R-:W-:Y:S02]  /*5780*/  ISETP.GT.U32.AND P1, PT, R136, R0, PT ;  /* 0x000000008800720c */ /* 0x000fe40003f24070 */
[----:B------:R-:W-:Y:S01]  /*5790*/  LOP3.LUT R207, R206, 0x10, RZ, 0x3c, !PT ;  /* 0x00000010cecf7812 */ /* 0x000fe200078e3cff */
[----:B------:R-:W-:Y:S06]  /*57a0*/  STS.U8 [R206+UR11+0x1000], R68 ;  /* 0x00100044ce007988 */ /* 0x000fec000800000b */
[----:B------:R-:W-:-:S02]  /*57b0*/  @P2 LOP3.LUT R225, R225, 0x200, RZ, 0xfc, !PT ;  /* 0x00000200e1e12812 */ /* 0x000fc400078efcff */
[----:B------:R-:W-:Y:S01]  /*57c0*/  LOP3.LUT P2, RZ, R3, 0x4, RZ, 0xc0, !PT ;  /* 0x0000000403ff7812 */ /* 0x000fe2000784c0ff */
[----:B------:R-:W-:Y:S04]  /*57d0*/  STS.U8 [R206+UR11+0x1100], R72 ;  /* 0x00110048ce007988 */ /* 0x000fe8000800000b */
        /* <DEDUP_REMOVED lines=13> */
[----:B------:R-:W-:Y:S01]  /*58b0*/  STS.U8 [R206+UR11+0x1f00], R128 ;  /* 0x001f0080ce007988 */ /* 0x000fe2000800000b */
[----:B------:R-:W-:-:S03]  /*58c0*/  LOP3.LUT R225, R225, 0xfffffbff, RZ, 0xc0, !PT ;  /* 0xfffffbffe1e17812 */ /* 0x000fc600078ec0ff */
        /* <DEDUP_REMOVED lines=15> */
[----:B------:R0:W-:Y:S01]  /*59c0*/  STS.U8 [R207+UR11+0x1f80], R130 ;  /* 0x001f8082cf007988 */ /* 0x0001e2000800000b */
[----:B------:R1:W-:Y:S06]  /*59d0*/  MEMBAR.ALL.CTA ;  /* 0x0000000000007992 */ /* 0x0003ec0000008000 */
[----:B-1----:R-:W1:Y:S01]  /*59e0*/  FENCE.VIEW.ASYNC.S ;  /* 0x00000000000073c6 */ /* 0x002e620000000000 */
[----:B------:R-:W-:-:S02]  /*59f0*/  ISETP.GT.U32.AND P0, PT, R136, R132, PT ;  /* 0x000000848800720c */ /* 0x000fc40003f04070 */
[----:B------:R-:W-:Y:S02]  /*5a00*/  LOP3.LUT R201, R201, 0xfffffbff, RZ, 0xc0, !PT ;  /* 0xfffffbffc9c97812 */ /* 0x000fe400078ec0ff */
[----:B------:R-:W-:Y:S02]  /*5a10*/  @P2 LOP3.LUT R225, R225, 0x400, RZ, 0xfc, !PT ;  /* 0x00000400e1e12812 */ /* 0x000fe400078efcff */
[----:B------:R-:W-:Y:S02]  /*5a20*/  LOP3.LUT P2, RZ, R3, 0x20, RZ, 0xc0, !PT ;  /* 0x0000002003ff7812 */ /* 0x000fe4000784c0ff */
[----:B------:R-:W-:-:S04]  /*5a30*/  @P1 LOP3.LUT R201, R201, 0x400, RZ, 0xfc, !PT ;  /* 0x00000400c9c91812 */ /* 0x000fc800078efcff */
[----:B------:R-:W-:Y:S02]  /*5a40*/  LOP3.LUT R201, R201, 0xffffdfff, RZ, 0xc0, !PT ;  /* 0xffffdfffc9c97812 */ /* 0x000fe400078ec0ff */
[----:B------:R-:W-:Y:S02]  /*5a50*/  LOP3.LUT R225, R225, 0xfffff7ff, RZ, 0xc0, !PT ;  /* 0xfffff7ffe1e17812 */ /* 0x000fe400078ec0ff */
[----:B------:R-:W-:-:S03]  /*5a60*/  @P0 LOP3.LUT R201, R201, 0x2000, RZ, 0xfc, !PT ;  /* 0x00002000c9c90812 */ /* 0x000fc600078efcff */
[----:B------:R-:W-:Y:S02]  /*5a70*/  @P2 LOP3.LUT R225, R225, 0x800, RZ, 0xfc, !PT ;  /* 0x00000800e1e12812 */ /* 0x000fe400078efcff */
[----:B------:R-:W-:Y:S01]  /*5a80*/  LOP3.LUT P2, RZ, R201, 0x1, RZ, 0xc0, !PT ;  /* 0x00000001c9ff7812 */ /* 0x000fe2000784c0ff */
[----:B-1----:R-:W-:Y:S01]  /*5a90*/  BAR.SYNC.DEFER_BLOCKING 0x0 ;  /* 0x0000000000007b1d */ /* 0x002fe20000010000 */
[C---:B------:R-:W-:Y:S02]  /*5aa0*/  ISETP.GT.U32.AND P0, PT, R136.reuse, R138, PT ;  /* 0x0000008a8800720c */ /* 0x040fe40003f04070 */
[----:B------:R-:W-:Y:S02]  /*5ab0*/  LOP3.LUT R225, R225, 0xffffefff, RZ, 0xc0, !PT ;  /* 0xffffefffe1e17812 */ /* 0x000fe400078ec0ff */
[----:B------:R-:W-:-:S07]  /*5ac0*/  ISETP.GT.U32.AND P3, PT, R136, R202, PT ;  /* 0x000000ca8800720c */ /* 0x000fce0003f64070 */
[----:B------:R-:W-:Y:S02]  /*5ad0*/  @P2 LOP3.LUT R225, R225, 0x1000, RZ, 0xfc, !PT ;  /* 0x00001000e1e12812 */ /* 0x000fe400078efcff */
[C---:B------:R-:W-:Y:S02]  /*5ae0*/  LOP3.LUT P2, RZ, R3.reuse, 0x400, RZ, 0xc0, !PT ;  /* 0x0000040003ff7812 */ /* 0x040fe4000784c0ff */
[----:B------:R-:W-:-:S04]  /*5af0*/  LOP3.LUT R3, R3, 0xffbfffff, RZ, 0xc0, !PT ;  /* 0xffbfffff03037812 */ /* 0x000fc800078ec0ff */
[----:B------:R-:W-:-:S04]  /*5b00*/  @P0 LOP3.LUT R3, R3, 0x400000, RZ, 0xfc, !PT ;  /* 0x0040000003030812 */ /* 0x000fc800078efcff */
[----:B------:R-:W-:Y:S01]  /*5b10*/  LOP3.LUT R3, R3, 0xff7fffff, RZ, 0xc0, !PT ;  /* 0xff7fffff03037812 */ /* 0x000fe200078ec0ff */
[----:B------:R-:W3:Y:S01]  /*5b20*/  LDG.E.U8 R208, desc[UR18][R208.64] ;  /* 0x00000012d0d07981 */ /* 0x000ee2000c1e1100 */
[----:B------:R-:W-:Y:S02]  /*5b30*/  ISETP.GT.U32.AND P1, PT, R137, R132, PT ;  /* 0x000000848900720c */ /* 0x000fe40003f24070 */
[----:B------:R-:W-:Y:S01]  /*5b40*/  @P3 LOP3.LUT R3, R3, 0x800000, RZ, 0xfc, !PT ;  /* 0x0080000003033812 */ /* 0x000fe200078efcff */
[----:B------:R-:W2:Y:S01]  /*5b50*/  LDG.E.U8 R210, desc[UR18][R210.64] ;  /* 0x00000012d2d27981 */ /* 0x000ea2000c1e1100 */
[C---:B------:R-:W-:Y:S02]  /*5b60*/  ISETP.GT.U32.AND P3, PT, R137.reuse, R0, PT ;  /* 0x000000008900720c */ /* 0x040fe40003f64070 */
[C---:B------:R-:W-:Y:S01]  /*5b70*/  ISETP.GT.U32.AND P4, PT, R137.reuse, R138, PT ;  /* 0x0000008a8900720c */ /* 0x040fe20003f84070 */
[----:B------:R-:W4:Y:S01]  /*5b80*/  LDG.E.U8 R212, desc[UR18][R212.64] ;  /* 0x00000012d4d47981 */ /* 0x000f22000c1e1100 */
[----:B------:R-:W-:-:S02]  /*5b90*/  ISETP.GT.U32.AND P5, PT, R137, R202, PT ;  /* 0x000000ca8900720c */ /* 0x000fc40003fa4070 */
[C---:B------:R-:W-:Y:S01]  /*5ba0*/  ISETP.GT.U32.AND P0, PT, R196.reuse, R132, PT ;  /* 0x00000084c400720c */ /* 0x040fe20003f04070 */
[----:B------:R-:W5:Y:S01]  /*5bb0*/  LDG.E.U8 R214, desc[UR18][R214.64] ;  /* 0x00000012d6d67981 */ /* 0x000f62000c1e1100 */
[----:B------:R-:W-:-:S03]  /*5bc0*/  ISETP.GT.U32.AND P6, PT, R196, R138, PT ;  /* 0x0000008ac400720c */ /* 0x000fc60003fc4070 */
[----:B------:R-:W2:Y:S04]  /*5bd0*/  LDG.E.U8 R216, desc[UR18][R216.64] ;  /* 0x00000012d8d87981 */ /* 0x000ea8000c1e1100 */
[----:B------:R-:W4:Y:S04]  /*5be0*/  LDG.E.U8 R218, desc[UR18][R218.64] ;  /* 0x00000012dada7981 */ /* 0x000f28000c1e1100 */
[----:B------:R-:W5:Y:S04]  /*5bf0*/  LDG.E.U8 R220, desc[UR18][R220.64] ;  /* 0x00000012dcdc7981 */ /* 0x000f68000c1e1100 */
[----:B------:R-:W5:Y:S04]  /*5c00*/  LDG.E.U8 R222, desc[UR18][R222.64] ;  /* 0x00000012dede7981 */ /* 0x000f68000c1e1100 */
[----:B------:R-:W4:Y:S04]  /*5c10*/  LDG.E.U8 R226, desc[UR18][R226.64] ;  /* 0x00000012e2e27981 */ /* 0x000f28000c1e1100 */
[----:B------:R-:W5:Y:S04]  /*5c20*/  LDG.E.U8 R209, desc[UR18][R66.64] ;  /* 0x0000001242d17981 */ /* 0x000f68000c1e1100 */
[----:B------:R-:W4:Y:S04]  /*5c30*/  LDG.E.U8 R211, desc[UR18][R64.64] ;  /* 0x0000001240d37981 */ /* 0x000f28000c1e1100 */
[----:B------:R-:W4:Y:S04]  /*5c40*/  LDG.E.U8 R213, desc[UR18][R62.64] ;  /* 0x000000123ed57981 */ /* 0x000f28000c1e1100 */
[----:B------:R-:W4:Y:S04]  /*5c50*/  LDG.E.U8 R215, desc[UR18][R60.64] ;  /* 0x000000123cd77981 */ /* 0x000f28000c1e1100 */
[----:B------:R-:W4:Y:S04]  /*5c60*/  LDG.E.U8 R217, desc[UR18][R58.64] ;  /* 0x000000123ad97981 */ /* 0x000f28000c1e1100 */
[----:B------:R-:W4:Y:S04]  /*5c70*/  LDG.E.U8 R219, desc[UR18][R56.64] ;  /* 0x0000001238db7981 */ /* 0x000f28000c1e1100 */
[----:B------:R-:W4:Y:S04]  /*5c80*/  LDG.E.U8 R221, desc[UR18][R54.64] ;  /* 0x0000001236dd7981 */ /* 0x000f28000c1e1100 */
        /* <DEDUP_REMOVED lines=14> */
[----:B------:R0:W4:Y:S02]  /*5d70*/  LDG.E.U8 R242, desc[UR18][R48.64] ;  /* 0x0000001230f27981 */ /* 0x000124000c1e1100 */
[----:B0-----:R-:W-:-:S06]  /*5d80*/  WARPGROUP.ARRIVE ;  /* 0x00000000000079c5 */ /* 0x001fcc0000000000 */
[----:B------:R-:W-:-:S12]  /*5d90*/  QGMMA.64x128x32.F32.E4M3.E4M3 R88, gdesc[UR20], RZ, !UPT ;  /* 0x01e00000145879f3 */ /* 0x000fd8000c7008ff */
[----:B------:R-:W-:Y:S01]  /*5da0*/  QGMMA.64x128x32.F32.E4M3.E4M3 R24, gdesc[UR12], RZ, !UPT, gsb0 ;  /* 0x01e000000c1879f3 */ /* 0x000fe2000c0008ff */
[----:B------:R-:W-:-:S04]  /*5db0*/  LOP3.LUT R3, R3, 0xfeffffff, RZ, 0xc0, !PT ;  /* 0xfeffffff03037812 */ /* 0x000fc800078ec0ff */
[----:B------:R-:W-:Y:S02]  /*5dc0*/  @P4 LOP3.LUT R3, R3, 0x1000000, RZ, 0xfc, !PT ;  /* 0x0100000003034812 */ /* 0x000fe400078efcff */
[----:B------:R-:W-:Y:S02]  /*5dd0*/  LOP3.LUT R225, R225, 0xffffdfff, RZ, 0xc0, !PT ;  /* 0xffffdfffe1e17812 */ /* 0x000fe400078ec0ff */
[----:B------:R-:W-:Y:S02]  /*5de0*/  LOP3.LUT R3, R3, 0xfdffffff, RZ, 0xc0, !PT ;  /* 0xfdffffff03037812 */ /* 0x000fe400078ec0ff */
[----:B------:R-:W-:Y:S02]  /*5df0*/  @P2 LOP3.LUT R225, R225, 0x2000, RZ, 0xfc, !PT ;  /* 0x00002000e1e12812 */ /* 0x000fe400078efcff */
[----:B------:R-:W-:Y:S02]  /*5e00*/  LOP3.LUT P2, RZ, R201, 0x2, RZ, 0xc0, !PT ;  /* 0x00000002c9ff7812 */ /* 0x000fe4000784c0ff */
[----:B------:R-:W-:-:S04]  /*5e10*/  @P5 LOP3.LUT R3, R3, 0x2000000, RZ, 0xfc, !PT ;  /* 0x0200000003035812 */ /* 0x000fc800078efcff */
[----:B------:R-:W-:-:S04]  /*5e20*/  LOP3.LUT R3, R3, 0xfbffffff, RZ, 0xc0, !PT ;  /* 0xfbffffff03037812 */ /* 0x000fc800078ec0ff */
[----:B------:R-:W-:-:S04]  /*5e30*/  @P6 LOP3.LUT R3, R3, 0x4000000, RZ, 0xfc, !PT ;  /* 0x0400000003036812 */ /* 0x000fc800078efcff */
[----:B------:R-:W-:Y:S01]  /*5e40*/  LOP3.LUT P6, RZ, R3, 0x2, RZ, 0xc0, !PT ;  /* 0x0000000203ff7812 */ /* 0x000fe200078cc0ff */
[----:B------:R-:W-:Y:S02]  /*5e50*/  WARPGROUP.DEPBAR.LE gsb0, 0x0 ;  /* 0x00008000000079c5 */ /* 0x000fe40000010000 */
[----:B------:R-:W-:Y:S01]  /*5e60*/  FMUL R89, R89, UR17 ;  /* 0x0000001159597c20 */ /* 0x000fe20008400000 */
[----:B------:R-:W-:-:S04]  /*5e70*/  FMUL R90, R90, UR17 ;  /* 0x000000115a5a7c20 */ /* 0x000fc80008400000 */
[----:B------:R-:W-:Y:S02]  /*5e80*/  FSEL R89, R89, -INF , !P2 ;  /* 0xff80000059597808 */ /* 0x000fe40005000000 */
[----:B------:R-:W-:Y:S01]  /*5e90*/  LOP3.LUT P2, RZ, R225, 0x2000, RZ, 0xc0, !PT ;  /* 0x00002000e1ff7812 */ /* 0x000fe2000784c0ff */
[----:B------:R-:W-:Y:S01]  /*5ea0*/  FMUL R91, R91, UR17 ;  /* 0x000000115b5b7c20 */ /* 0x000fe20008400000 */
[----:B------:R-:W-:Y:S02]  /*5eb0*/  FMUL R95, R95, UR17 ;  /* 0x000000115f5f7c20 */ /* 0x000fe40008400000 */
[----:B------:R-:W-:Y:S02]  /*5ec0*/  FSEL R90, R90, -INF , !P2 ;  /* 0xff8000005a5a7808 */ /* 0x000fe40005000000 */
[----:B------:R-:W-:Y:S01]  /*5ed0*/  LOP3.LUT P2, RZ, R225, 0x1000, RZ, 0xc0, !PT ;  /* 0x00001000e1ff7812 */ /* 0x000fe2000784c0ff */
[----:B------:R-:W-:Y:S01]  /*5ee0*/  FMUL R92, R92, UR17 ;  /* 0x000000115c5c7c20 */ /* 0x000fe20008400000 */
[----:B------:R-:W-:-:S02]  /*5ef0*/  FSEL R95, R95, -INF , !P6 ;  /* 0xff8000005f5f7808 */ /* 0x000fc40007000000 */
[----:B------:R-:W-:Y:S02]  /*5f00*/  FSEL R91, R91, -INF , !P2 ;  /* 0xff8000005b5b7808 */ /* 0x000fe40005000000 */
[----:B------:R-:W-:Y:S02]  /*5f10*/  LOP3.LUT P2, RZ, R225, 0x800, RZ, 0xc0, !PT ;  /* 0x00000800e1ff7812 */ /* 0x000fe4000784c0ff */
[----:B------:R-:W-:Y:S01]  /*5f20*/  LOP3.LUT P6, RZ, R203, 0x20000000, RZ, 0xc0, !PT ;  /* 0x20000000cbff7812 */ /* 0x000fe200078cc0ff */
[----:B------:R-:W-:Y:S01]  /*5f30*/  FMUL R93, R93, UR17 ;  /* 0x000000115d5d7c20 */ /* 0x000fe20008400000 */
[----:B------:R-:W-:Y:S02]  /*5f40*/  FSEL R92, R92, -INF , !P2 ;  /* 0xff8000005c5c7808 */ /* 0x000fe40005000000 */
[----:B------:R-:W-:-:S04]  /*5f50*/  LOP3.LUT P2, RZ, R225, 0x400, RZ, 0xc0, !PT ;  /* 0x00000400e1ff7812 */ /* 0x000fc8000784c0ff */
[----:B------:R-:W-:Y:S02]  /*5f60*/  FSEL R93, R93, -INF , !P2 ;  /* 0xff8000005d5d7808 */ /* 0x000fe40005000000 */
[C---:B------:R-:W-:Y:S02]  /*5f70*/  LOP3.LUT P2, RZ, R225.reuse, 0x200, RZ, 0xc0, !PT ;  /* 0x00000200e1ff7812 */ /* 0x040fe4000784c0ff */
[----:B------:R-:W-:-:S04]  /*5f80*/  LOP3.LUT R225, R225, 0xfffffffd, RZ, 0xc0, !PT ;  /* 0xfffffffde1e17812 */ /* 0x000fc800078ec0ff */
[----:B------:R-:W-:Y:S02]  /*5f90*/  @P6 LOP3.LUT R225, R225, 0x2, RZ, 0xfc, !PT ;  /* 0x00000002e1e16812 */ /* 0x000fe400078efcff */
[----:B------:R-:W-:Y:S02]  /*5fa0*/  LOP3.LUT P6, RZ, R203, 0x4000000, RZ, 0xc0, !PT ;  /* 0x04000000cbff7812 */ /* 0x000fe400078cc0ff */
[----:B------:R-:W-:-:S11]  /*5fb0*/  LOP3.LUT R225, R225, 0xfffffffb, RZ, 0xc0, !PT ;  /* 0xfffffffbe1e17812 */ /* 0x000fd600078ec0ff */
        /* <DEDUP_REMOVED lines=17> */
[----:B------:R-:W-:Y:S01]  /*60d0*/  LOP3.LUT R225, R225, 0xfffffeff, RZ, 0xc0, !PT ;  /* 0xfffffeffe1e17812 */ /* 0x000fe200078ec0ff */
[----:B------:R-:W-:Y:S01]  /*60e0*/  FMUL R106, R106, UR17 ;  /* 0x000000116a6a7c20 */ /* 0x000fe20008400000 */
[----:B------:R-:W-:-:S09]  /*60f0*/  FMUL R107, R107, UR17 ;  /* 0x000000116b6b7c20 */ /* 0x000fd20008400000 */
[----:B------:R-:W-:Y:S02]  /*6100*/  @P6 LOP3.LUT R225, R225, 0x100, RZ, 0xfc, !PT ;  /* 0x00000100e1e16812 */ /* 0x000fe400078efcff */
[----:B------:R-:W-:-:S04]  /*6110*/  LOP3.LUT P6, RZ, R204, 0x2000, RZ, 0xc0, !PT ;  /* 0x00002000ccff7812 */ /* 0x000fc800078cc0ff */
[----:B------:R-:W-:Y:S02]  /*6120*/  FSEL R106, R106, -INF , !P6 ;  /* 0xff8000006a6a7808 */ /* 0x000fe40007000000 */
[----:B------:R-:W-:Y:S01]  /*6130*/  LOP3.LUT P6, RZ, R225, 0x100, RZ, 0xc0, !PT ;  /* 0x00000100e1ff7812 */ /* 0x000fe200078cc0ff */
[----:B------:R-:W-:-:S03]  /*6140*/  FMUL R108, R108, UR17 ;  /* 0x000000116c6c7c20 */ /* 0x000fc60008400000 */
        /* <DEDUP_REMOVED lines=11> */
[----:B------:R-:W-:Y:S01]  /*6200*/  FMUL R112, R112, UR17 ;  /* 0x0000001170707c20 */ /* 0x000fe20008400000 */
[----:B------:R-:W-:Y:S02]  /*6210*/  LOP3.LUT R200, R200, 0xff7fffff, RZ, 0xc0, !PT ;  /* 0xff7fffffc8c87812 */ /* 0x000fe400078ec0ff */
[----:B------:R-:W-:Y:S02]  /*6220*/  FSEL R111, R111, -INF , !P6 ;  /* 0xff8000006f6f7808 */ /* 0x000fe40007000000 */
[----:B------:R-:W-:Y:S01]  /*6230*/  LOP3.LUT P6, RZ, R225, 0x8, RZ, 0xc0, !PT ;  /* 0x00000008e1ff7812 */ /* 0x000fe200078cc0ff */
[----:B------:R-:W-:Y:S01]  /*6240*/  FMUL R113, R113, UR17 ;  /* 0x0000001171717c20 */ /* 0x000fe20008400000 */
[----:B------:R-:W-:-:S02]  /*6250*/  @P3 LOP3.LUT R200, R200, 0x800000, RZ, 0xfc, !PT ;  /* 0x00800000c8c83812 */ /* 0x000fc400078efcff */
[----:B------:R-:W-:Y:S02]  /*6260*/  FSEL R112, R112, -INF , !P6 ;  /* 0xff80000070707808 */ /* 0x000fe40007000000 */
[----:B------:R-:W-:Y:S01]  /*6270*/  LOP3.LUT P6, RZ, R225, 0x4, RZ, 0xc0, !PT ;  /* 0x00000004e1ff7812 */ /* 0x000fe200078cc0ff */
[----:B------:R-:W-:Y:S01]  /*6280*/  FMUL R114, R114, UR17 ;  /* 0x0000001172727c20 */ /* 0x000fe20008400000 */
[----:B------:R-:W-:Y:S02]  /*6290*/  LOP3.LUT R200, R200, 0xfeffffff, RZ, 0xc0, !PT ;  /* 0xfeffffffc8c87812 */ /* 0x000fe400078ec0ff */
[----:B------:R-:W-:Y:S02]  /*62a0*/  FSEL R113, R113, -INF , !P6 ;  /* 0xff80000071717808 */ /* 0x000fe40007000000 */
[----:B------:R-:W-:Y:S02]  /*62b0*/  LOP3.LUT P6, RZ, R225, 0x2, RZ, 0xc0, !PT ;  /* 0x00000002e1ff7812 */ /* 0x000fe400078cc0ff */
[----:B------:R-:W-:-:S02]  /*62c0*/  @P1 LOP3.LUT R200, R200, 0x1000000, RZ, 0xfc, !PT ;  /* 0x01000000c8c81812 */ /* 0x000fc400078efcff */
[----:B------:R-:W-:Y:S02]  /*62d0*/  FSEL R114, R114, -INF , !P6 ;  /* 0xff80000072727808 */ /* 0x000fe40007000000 */
[----:B------:R-:W-:Y:S02]  /*62e0*/  LOP3.LUT P6, RZ, R201, 0x10000, RZ, 0xc0, !PT ;  /* 0x00010000c9ff7812 */ /* 0x000fe400078cc0ff */
[----:B------:R-:W-:-:S04]  /*62f0*/  LOP3.LUT R200, R200, 0xfdffffff, RZ, 0xc0, !PT ;  /* 0xfdffffffc8c87812 */ /* 0x000fc800078ec0ff */
[----:B------:R-:W-:-:S04]  /*6300*/  @P0 LOP3.LUT R200, R200, 0x2000000, RZ, 0xfc, !PT ;  /* 0x02000000c8c80812 */ /* 0x000fc800078efcff */
        /* <DEDUP_REMOVED lines=16> */
[----:B------:R-:W-:Y:S02]  /*6410*/  LOP3.LUT P6, RZ, R203, 0x2, RZ, 0xc0, !PT ;  /* 0x00000002cbff7812 */ /* 0x000fe400078cc0ff */
[----:B------:R-:W-:Y:S02]  /*6420*/  FSEL R101, R101, -INF , !P2 ;  /* 0xff80000065657808 */ /* 0x000fe40005000000 */
[----:B------:R-:W-:Y:S02]  /*6430*/  LOP3.LUT P2, RZ, R204, 0x400, RZ, 0xc0, !PT ;  /* 0x00000400ccff7812 */ /* 0x000fe4000784c0ff */
[----:B------:R-:W-:Y:S01]  /*6440*/  LOP3.LUT R200, R200, 0x7fffffff, RZ, 0xc0, !PT ;  /* 0x7fffffffc8c87812 */ /* 0x000fe200078ec0ff */
[----:B------:R-:W-:Y:S01]  /*6450*/  FMUL R120, R120, UR17 ;  /* 0x0000001178787c20 */ /* 0x000fe20008400000 */
[----:B------:R-:W-:-:S02]  /*6460*/  FSEL R105, R105, -INF , !P2 ;  /* 0xff80000069697808 */ /* 0x000fc40005000000 */
[----:B------:R-:W-:-:S03]  /*6470*/  LOP3.LUT P2, RZ, R3, 0x100, RZ, 0xc0, !PT ;  /* 0x0000010003ff7812 */ /* 0x000fc6000784c0ff */
[----:B------:R-:W-:Y:S02]  /*6480*/  @P6 LOP3.LUT R200, R200, 0x80000000, RZ, 0xfc, !PT ;  /* 0x80000000c8c86812 */ /* 0x000fe400078efcff */
[----:B------:R-:W-:Y:S01]  /*6490*/  LOP3.LUT P6, RZ, R203, 0x20, RZ, 0xc0, !PT ;  /* 0x00000020cbff7812 */ /* 0x000fe200078cc0ff */
[----:B------:R-:W-:Y:S01]  /*64a0*/  FMUL R125, R125, UR17 ;  /* 0x000000117d7d7c20 */ /* 0x000fe20008400000 */
[----:B------:R-:W-:Y:S02]  /*64b0*/  FSEL R120, R120, -INF , !P2 ;  /* 0xff80000078787808 */ /* 0x000fe40005000000 */
[----:B------:R-:W-:Y:S01]  /*64c0*/  LOP3.LUT P2, RZ, R203, 0x200, RZ, 0xc0, !PT ;  /* 0x00000200cbff7812 */ /* 0x000fe2000784c0ff */
[----:B------:R-:W-:Y:S01]  /*64d0*/  FMUL R139, R139, UR17 ;  /* 0x000000118b8b7c20 */ /* 0x000fe20008400000 */
[----:B------:R-:W-:Y:S02]  /*64e0*/  LOP3.LUT R225, R225, 0xfffffffe, RZ, 0xc0, !PT ;  /* 0xfffffffee1e17812 */ /* 0x000fe400078ec0ff */
[----:B------:R-:W-:-:S02]  /*64f0*/  FSEL R125, R125, -INF , !P2 ;  /* 0xff8000007d7d7808 */ /* 0x000fc40005000000 */
[----:B------:R-:W-:Y:S01]  /*6500*/  LOP3.LUT P2, RZ, R201, 0x4, RZ, 0xc0, !PT ;  /* 0x00000004c9ff7812 */ /* 0x000fe2000784c0ff */
[----:B------:R-:W-:Y:S02]  /*6510*/  FMUL R126, R126, UR17 ;  /* 0x000000117e7e7c20 */ /* 0x000fe40008400000 */
[----:B------:R-:W-:Y:S02]  /*6520*/  @P6 LOP3.LUT R225, R225, 0x1, RZ, 0xfc, !PT ;  /* 0x00000001e1e16812 */ /* 0x000fe400078efcff */
[----:B------:R-:W-:Y:S02]  /*6530*/  FSEL R139, R139, -INF , !P2 ;  /* 0xff8000008b8b7808 */ /* 0x000fe40005000000 */
[----:B------:R-:W-:Y:S02]  /*6540*/  LOP3.LUT P2, RZ, R200, 0x400000, RZ, 0xc0, !PT ;  /* 0x00400000c8ff7812 */ /* 0x000fe4000784c0ff */
[----:B------:R-:W-:Y:S01]  /*6550*/  LOP3.LUT P6, RZ, R203, 0x40, RZ, 0xc0, !PT ;  /* 0x00000040cbff7812 */ /* 0x000fe200078cc0ff */
[----:B------:R-:W-:Y:S01]  /*6560*/  FMUL R140, R140, UR17 ;  /* 0x000000118c8c7c20 */ /* 0x000fe20008400000 */
[----:B------:R-:W-:Y:S01]  /*6570*/  ISETP.GT.U32.AND.EX P2, PT, R198, RZ, PT, P2 ;  /* 0x000000ffc600720c */ /* 0x000fe20003f44120 */
[----:B------:R-:W-:Y:S01]  /*6580*/  FMUL R127, R127, UR17 ;  /* 0x000000117f7f7c20 */ /* 0x000fe20008400000 */
[----:B------:R-:W-:-:S02]  /*6590*/  FSEL R126, R126, -INF , !P6 ;  /* 0xff8000007e7e7808 */ /* 0x000fc40007000000 */
[----:B------:R-:W-:Y:S02]  /*65a0*/  LOP3.LUT P6, RZ, R225, 0x1, RZ, 0xc0, !PT ;  /* 0x00000001e1ff7812 */ /* 0x000fe400078cc0ff */
[----:B------:R-:W-:Y:S01]  /*65b0*/  FSEL R140, R140, -INF , !P2 ;  /* 0xff8000008c8c7808 */ /* 0x000fe20005000000 */
[----:B------:R-:W-:Y:S01]  /*65c0*/  FMUL R128, R128, UR17 ;  /* 0x0000001180807c20 */ /* 0x000fe20008400000 */
[----:B------:R-:W-:Y:S02]  /*65d0*/  LOP3.LUT P2, RZ, R201, 0x10, RZ, 0xc0, !PT ;  /* 0x00000010c9ff7812 */ /* 0x000fe4000784c0ff */
[----:B------:R-:W-:Y:S01]  /*65e0*/  FSEL R127, R127, -INF , !P6 ;  /* 0xff8000007f7f7808 */ /* 0x000fe20007000000 */
[----:B------:R-:W-:Y:S01]  /*65f0*/  FMUL R141, R141, UR17 ;  /* 0x000000118d8d7c20 */ /* 0x000fe20008400000 */
[----:B------:R-:W-:Y:S02]  /*6600*/  LOP3.LUT P6, RZ, R200, 0x80000000, RZ, 0xc0, !PT ;  /* 0x80000000c8ff7812 */ /* 0x000fe400078cc0ff */
[----:B------:R-:W-:Y:S01]  /*6610*/  ISETP.GT.U32.AND.EX P2, PT, R5, RZ, PT, P2 ;  /* 0x000000ff0500720c */ /* 0x000fe20003f44120 */
[----:B------:R-:W-:Y:S01]  /*6620*/  FMUL R129, R129, UR17 ;  /* 0x0000001181817c20 */ /* 0x000fe20008400000 */
[----:B------:R-:W-:-:S02]  /*6630*/  FSEL R128, R128, -INF , !P6 ;  /* 0xff80000080807808 */ /* 0x000fc40007000000 */
[----:B------:R-:W-:Y:S02]  /*6640*/  LOP3.LUT P6, RZ, R200, 0x40000000, RZ, 0xc0, !PT ;  /* 0x40000000c8ff7812 */ /* 0x000fe400078cc0ff */
[----:B------:R-:W-:Y:S02]  /*6650*/  FSEL R141, R141, -INF , !P2 ;  /* 0xff8000008d8d7808 */ /* 0x000fe40005000000 */
[----:B------:R-:W-:Y:S01]  /*6660*/  LOP3.LUT P2, RZ, R201, 0x20, RZ, 0xc0, !PT ;  /* 0x00000020c9ff7812 */ /* 0x000fe2000784c0ff */
[----:B------:R-:W-:Y:S01]  /*6670*/  FMUL R130, R130, UR17 ;  /* 0x0000001182827c20 */ /* 0x000fe20008400000 */
[----:B------:R-:W-:Y:S01]  /*6680*/  FSEL R129, R129, -INF , !P6 ;  /* 0xff80000081817808 */ /* 0x000fe20007000000 */
[----:B------:R-:W-:Y:S01]  /*6690*/  FMUL R142, R142, UR17 ;  /* 0x000000118e8e7c20 */ /* 0x000fe20008400000 */
[----:B------:R-:W-:Y:S02]  /*66a0*/  LOP3.LUT P6, RZ, R200, 0x20000000, RZ, 0xc0, !PT ;  /* 0x20000000c8ff7812 */ /* 0x000fe400078cc0ff */
[----:B------:R-:W-:Y:S01]  /*66b0*/  ISETP.GT.U32.AND.EX P2, PT, R198, RZ, PT, P2 ;  /* 0x000000ffc600720c */ /* 0x000fe20003f44120 */
[----:B------:R-:W-:Y:S01]  /*66c0*/  FMUL R131, R131, UR17 ;  /* 0x0000001183837c20 */ /* 0x000fe20008400000 */
[----:B------:R-:W-:-:S02]  /*66d0*/  FSEL R130, R130, -INF , !P6 ;  /* 0xff80000082827808 */ /* 0x000fc40007000000 */
[----:B------:R-:W-:Y:S02]  /*66e0*/  LOP3.LUT P6, RZ, R200, 0x10000000, RZ, 0xc0, !PT ;  /* 0x10000000c8ff7812 */ /* 0x000fe400078cc0ff */
[----:B------:R-:W-:Y:S01]  /*66f0*/  FSEL R142, R142, -INF , !P2 ;  /* 0xff8000008e8e7808 */ /* 0x000fe20005000000 */
[----:B------:R-:W-:Y:S01]  /*6700*/  FMUL R99, R99, UR17 ;  /* 0x0000001163637c20 */ /* 0x000fe20008400000 */
[----:B------:R-:W-:Y:S01]  /*6710*/  LOP3.LUT P2, RZ, R201, 0x80, RZ, 0xc0, !PT ;  /* 0x00000080c9ff7812 */ /* 0x000fe2000784c0ff */
[----:B------:R-:W-:Y:S01]  /*6720*/  FMUL R100, R100, UR17 ;  /* 0x0000001164647c20 */ /* 0x000fe20008400000 */
[----:B------:R-:W-:Y:S01]  /*6730*/  LOP3.LUT P3, RZ, R204, 0x400000, RZ, 0xc0, !PT ;  /* 0x00400000ccff7812 */ /* 0x000fe2000786c0ff */
[----:B------:R-:W-:Y:S01]  /*6740*/  FMUL R132, R132, UR17 ;  /* 0x0000001184847c20 */ /* 0x000fe20008400000 */
[----:B------:R-:W-:Y:S01]  /*6750*/  LOP3.LUT P1, RZ, R204, 0x2000000, RZ, 0xc0, !PT ;  /* 0x02000000ccff7812 */ /* 0x000fe2000782c0ff */
[----:B------:R-:W-:Y:S01]  /*6760*/  FMUL R143, R143, UR17 ;  /* 0x000000118f8f7c20 */ /* 0x000fe20008400000 */
[----:B------:R-:W-:-:S02]  /*6770*/  FSEL R131, R131, -INF , !P6 ;  /* 0xff80000083837808 */ /* 0x000fc40007000000 */
[----:B------:R-:W-:Y:S02]  /*6780*/  LOP3.LUT P6, RZ, R200, 0x8000000, RZ, 0xc0, !PT ;  /* 0x08000000c8ff7812 */ /* 0x000fe400078cc0ff */
[----:B------:R-:W-:Y:S01]  /*6790*/  ISETP.GT.U32.AND.EX P2, PT, R5, RZ, PT, P2 ;  /* 0x000000ff0500720c */ /* 0x000fe20003f44120 */
[----:B------:R-:W-:Y:S01]  /*67a0*/  FMUL R103, R103, UR17 ;  /* 0x0000001167677c20 */ /* 0x000fe20008400000 */
[----:B------:R-:W-:Y:S01]  /*67b0*/  FSEL R99, R99, -INF , !P1 ;  /* 0xff80000063637808 */ /* 0x000fe20004800000 */
[----:B------:R-:W-:Y:S01]  /*67c0*/  FMUL R104, R104, UR17 ;  /* 0x0000001168687c20 */ /* 0x000fe20008400000 */
[----:B------:R-:W-:Y:S01]  /*67d0*/  FSEL R100, R100, -INF , !P3 ;  /* 0xff80000064647808 */ /* 0x000fe20005800000 */
[----:B------:R-:W-:Y:S01]  /*67e0*/  FMUL R133, R133, UR17 ;  /* 0x0000001185857c20 */ /* 0x000fe20008400000 */
[C---:B------:R-:W-:Y:S02]  /*67f0*/  LOP3.LUT P1, RZ, R204.reuse, 0x20000, RZ, 0xc0, !PT ;  /* 0x00020000ccff7812 */ /* 0x040fe4000782c0ff */
[----:B------:R-:W-:-:S02]  /*6800*/  LOP3.LUT P3, RZ, R204, 0x4000, RZ, 0xc0, !PT ;  /* 0x00004000ccff7812 */ /* 0x000fc4000786c0ff */
[----:B------:R-:W-:Y:S02]  /*6810*/  FSEL R132, R132, -INF , !P6 ;  /* 0xff80000084847808 */ /* 0x000fe40007000000 */
[----:B------:R-:W-:Y:S02]  /*6820*/  FSEL R143, R143, -INF , !P2 ;  /* 0xff8000008f8f7808 */ /* 0x000fe40005000000 */
[----:B------:R-:W-:Y:S02]  /*6830*/  LOP3.LUT P6, RZ, R200, 0x4000000, RZ, 0xc0, !PT ;  /* 0x04000000c8ff7812 */ /* 0x000fe400078cc0ff */
[----:B------:R-:W-:Y:S01]  /*6840*/  LOP3.LUT P2, RZ, R201, 0x200, RZ, 0xc0, !PT ;  /* 0x00000200c9ff7812 */ /* 0x000fe2000784c0ff */
[----:B------:R-:W-:Y:S01]  /*6850*/  FMUL R96, R96, UR17 ;  /* 0x0000001160607c20 */ /* 0x000fe20008400000 */
[----:B------:R-:W-:Y:S01]  /*6860*/  FSEL R103, R103, -INF , !P1 ;  /* 0xff80000067677808 */ /* 0x000fe20004800000 */
[----:B------:R-:W-:Y:S01]  /*6870*/  FMUL R118, R118, UR17 ;  /* 0x0000001176767c20 */ /* 0x000fe20008400000 */
[----:B------:R-:W-:Y:S01]  /*6880*/  FSEL R104, R104, -INF , !P3 ;  /* 0xff80000068687808 */ /* 0x000fe20005800000 */
[----:B------:R-:W-:Y:S01]  /*6890*/  FMUL R119, R119, UR17 ;  /* 0x0000001177777c20 */ /* 0x000fe20008400000 */
[----:B------:R-:W-:Y:S01]  /*68a0*/  LOP3.LUT P0, RZ, R204, 0x40000000, RZ, 0xc0, !PT ;  /* 0x40000000ccff7812 */ /* 0x000fe2000780c0ff */
[----:B------:R-:W-:Y:S01]  /*68b0*/  FMUL R144, R144, UR17 ;  /* 0x0000001190907c20 */ /* 0x000fe20008400000 */
[----:B------:R-:W-:-:S02]  /*68c0*/  LOP3.LUT P1, RZ, R203, 0x200000, RZ, 0xc0, !PT ;  /* 0x00200000cbff7812 */ /* 0x000fc4000782c0ff */
[----:B------:R-:W-:Y:S02]  /*68d0*/  LOP3.LUT P3, RZ, R203, 0x20000, RZ, 0xc0, !PT ;  /* 0x00020000cbff7812 */ /* 0x000fe4000786c0ff */
[----:B------:R-:W-:Y:S02]  /*68e0*/  FSEL R133, R133, -INF , !P6 ;  /* 0xff80000085857808 */ /* 0x000fe40007000000 */
[----:B------:R-:W-:Y:S02]  /*68f0*/  ISETP.GT.U32.AND.EX P2, PT, R199, RZ, PT, P2 ;  /* 0x000000ffc700720c */ /* 0x000fe40003f44120 */
[----:B------:R-:W-:Y:S01]  /*6900*/  LOP3.LUT P6, RZ, R201, 0x400, RZ, 0xc0, !PT ;  /* 0x00000400c9ff7812 */ /* 0x000fe200078cc0ff */
[----:B------:R-:W-:Y:S01]  /*6910*/  FMUL R115, R115, UR17 ;  /* 0x0000001173737c20 */ /* 0x000fe20008400000 */
[----:B------:R-:W-:Y:S01]  /*6920*/  FSEL R96, R96, -INF , !P0 ;  /* 0xff80000060607808 */ /* 0x000fe20004000000 */
[----:B------:R-:W-:Y:S01]  /*6930*/  FMUL R123, R123, UR17 ;  /* 0x000000117b7b7c20 */ /* 0x000fe20008400000 */
[----:B------:R-:W-:Y:S01]  /*6940*/  FSEL R118, R118, -INF , !P1 ;  /* 0xff80000076767808 */ /* 0x000fe20004800000 */
[----:B------:R-:W-:Y:S01]  /*6950*/  FMUL R124, R124, UR17 ;  /* 0x000000117c7c7c20 */ /* 0x000fe20008400000 */
[----:B------:R-:W-:-:S02]  /*6960*/  FSEL R119, R119, -INF , !P3 ;  /* 0xff80000077777808 */ /* 0x000fc40005800000 */
[C---:B------:R-:W-:Y:S02]  /*6970*/  LOP3.LUT P0, RZ, R203.reuse, 0x2000000, RZ, 0xc0, !PT ;  /* 0x02000000cbff7812 */ /* 0x040fe4000780c0ff */
[C---:B------:R-:W-:Y:S02]  /*6980*/  LOP3.LUT P1, RZ, R203.reuse, 0x2000, RZ, 0xc0, !PT ;  /* 0x00002000cbff7812 */ /* 0x040fe4000782c0ff */
        /* <DEDUP_REMOVED lines=14> */
[----:B------:R-:W-:Y:S02]  /*6a70*/  FSEL R137, R137, -INF , !P1 ;  /* 0xff80000089897808 */ /* 0x000fe40004800000 */
[----:B------:R-:W-:-:S02]  /*6a80*/  FSEL R138, R138, -INF , !P3 ;  /* 0xff8000008a8a7808 */ /* 0x000fc40005800000 */
[C---:B------:R-:W-:Y:S02]  /*6a90*/  LOP3.LUT P0, RZ, R200.reuse, 0x2000000, RZ, 0xc0, !PT ;  /* 0x02000000c8ff7812 */ /* 0x040fe4000780c0ff */
[C---:B------:R-:W-:Y:S02]  /*6aa0*/  LOP3.LUT P1, RZ, R200.reuse, 0x1000000, RZ, 0xc0, !PT ;  /* 0x01000000c8ff7812 */ /* 0x040fe4000782c0ff */
        /* <DEDUP_REMOVED lines=21> */
[----:B------:R-:W-:Y:S01]  /*6c00*/  FMUL R98, R98, UR17 ;  /* 0x0000001162627c20 */ /* 0x000fe20008400000 */
[----:B------:R-:W-:-:S08]  /*6c10*/  LOP3.LUT P4, RZ, R204, 0x20000000, RZ, 0xc0, !PT ;  /* 0x20000000ccff7812 */ /* 0x000fd0000788c0ff */
[----:B------:R-:W-:Y:S02]  /*6c20*/  @P6 LOP3.LUT R200, R200, 0x80000, RZ, 0xfc, !PT ;  /* 0x00080000c8c86812 */ /* 0x000fe400078efcff */
[----:B------:R-:W-:Y:S02]  /*6c30*/  LOP3.LUT P6, RZ, R3, 0x20000, RZ, 0xc0, !PT ;  /* 0x0002000003ff7812 */ /* 0x000fe400078cc0ff */
[----:B------:R-:W-:Y:S01]  /*6c40*/  LOP3.LUT P5, RZ, R204, 0x4000000, RZ, 0xc0, !PT ;  /* 0x04000000ccff7812 */ /* 0x000fe200078ac0ff */
[----:B------:R-:W-:Y:S01]  /*6c50*/  FMUL R102, R102, UR17 ;  /* 0x0000001166667c20 */ /* 0x000fe20008400000 */
[----:B------:R-:W-:Y:S01]  /*6c60*/  LOP3.LUT R200, R200, 0xffefffff, RZ, 0xc0, !PT ;  /* 0xffefffffc8c87812 */ /* 0x000fe200078ec0ff */
[----:B------:R-:W-:Y:S01]  /*6c70*/  FMUL R116, R116, UR17 ;  /* 0x0000001174747c20 */ /* 0x000fe20008400000 */
[----:B------:R-:W-:Y:S02]  /*6c80*/  FSEL R97, R97, -INF , !P5 ;  /* 0xff80000061617808 */ /* 0x000fe40006800000 */
[----:B------:R-:W-:-:S02]  /*6c90*/  FSEL R98, R98, -INF , !P4 ;  /* 0xff80000062627808 */ /* 0x000fc40006000000 */
[----:B------:R-:W-:Y:S02]  /*6ca0*/  LOP3.LUT P4, RZ, R204, 0x200000, RZ, 0xc0, !PT ;  /* 0x00200000ccff7812 */ /* 0x000fe4000788c0ff */
[----:B------:R-:W-:Y:S02]  /*6cb0*/  LOP3.LUT P5, RZ, R203, 0x400000, RZ, 0xc0, !PT ;  /* 0x00400000cbff7812 */ /* 0x000fe400078ac0ff */
[----:B------:R-:W-:Y:S01]  /*6cc0*/  @P6 LOP3.LUT R200, R200, 0x100000, RZ, 0xfc, !PT ;  /* 0x00100000c8c86812 */ /* 0x000fe200078efcff */
[----:B------:R-:W-:Y:S01]  /*6cd0*/  FMUL R117, R117, UR17 ;  /* 0x0000001175757c20 */ /* 0x000fe20008400000 */
[----:B------:R-:W-:Y:S01]  /*6ce0*/  LOP3.LUT P6, RZ, R3, 0x80000, RZ, 0xc0, !PT ;  /* 0x0008000003ff7812 */ /* 0x000fe200078cc0ff */
[----:B------:R-:W-:Y:S01]  /*6cf0*/  FMUL R121, R121, UR17 ;  /* 0x0000001179797c20 */ /* 0x000fe20008400000 */
[----:B------:R-:W-:Y:S02]  /*6d00*/  FSEL R102, R102, -INF , !P4 ;  /* 0xff80000066667808 */ /* 0x000fe40006000000 */
[----:B------:R-:W-:-:S02]  /*6d10*/  FSEL R116, R116, -INF , !P5 ;  /* 0xff80000074747808 */ /* 0x000fc40006800000 */
[C---:B------:R-:W-:Y:S02]  /*6d20*/  LOP3.LUT P4, RZ, R203.reuse, 0x40000, RZ, 0xc0, !PT ;  /* 0x00040000cbff7812 */ /* 0x040fe4000788c0ff */
[----:B------:R-:W-:Y:S01]  /*6d30*/  LOP3.LUT P5, RZ, R203, 0x4000, RZ, 0xc0, !PT ;  /* 0x00004000cbff7812 */ /* 0x000fe200078ac0ff */
[----:B------:R-:W-:Y:S01]  /*6d40*/  FMUL R122, R122, UR17 ;  /* 0x000000117a7a7c20 */ /* 0x000fe20008400000 */
[----:B------:R-:W-:Y:S01]  /*6d50*/  FSEL R117, R117, -INF , !P4 ;  /* 0xff80000075757808 */ /* 0x000fe20006000000 */
[----:B------:R-:W-:Y:S01]  /*6d60*/  FMUL R134, R134, UR17 ;  /* 0x0000001186867c20 */ /* 0x000fe20008400000 */
[----:B------:R-:W-:Y:S02]  /*6d70*/  FSEL R121, R121, -INF , !P5 ;  /* 0xff80000079797808 */ /* 0x000fe40006800000 */
[----:B------:R-:W-:Y:S02]  /*6d80*/  LOP3.LUT P4, RZ, R3, 0x40, RZ, 0xc0, !PT ;  /* 0x0000004003ff7812 */ /* 0x000fe4000788c0ff */
[----:B------:R-:W-:Y:S01]  /*6d90*/  LOP3.LUT P5, RZ, R201, 0x4000, RZ, 0xc0, !PT ;  /* 0x00004000c9ff7812 */ /* 0x000fe200078ac0ff */
[----:B------:R-:W-:Y:S01]  /*6da0*/  FMUL R145, R145, UR17 ;  /* 0x0000001191917c20 */ /* 0x000fe20008400000 */
[----:B------:R-:W-:Y:S01]  /*6db0*/  LOP3.LUT R200, R200, 0xffdfffff, RZ, 0xc0, !PT ;  /* 0xffdfffffc8c87812 */ /* 0x000fe200078ec0ff */
[----:B------:R-:W-:Y:S01]  /*6dc0*/  FMUL R135, R135, UR17 ;  /* 0x0000001187877c20 */ /* 0x000fe20008400000 */
[----:B------:R-:W-:-:S02]  /*6dd0*/  FSEL R122, R122, -INF , !P4 ;  /* 0xff8000007a7a7808 */ /* 0x000fc40006000000 */
[----:B------:R-:W-:Y:S01]  /*6de0*/  FSEL R134, R134, -INF , !P5 ;  /* 0xff80000086867808 */ /* 0x000fe20006800000 */
[----:B------:R-:W-:Y:S01]  /*6df0*/  FMUL R243, R25, UR17 ;  /* 0x0000001119f37c20 */ /* 0x000fe20008400000 */
[C---:B------:R-:W-:Y:S02]  /*6e00*/  LOP3.LUT P4, RZ, R201.reuse, 0x1000, RZ, 0xc0, !PT ;  /* 0x00001000c9ff7812 */ /* 0x040fe4000788c0ff */
[----:B------:R-:W-:Y:S02]  /*6e10*/  LOP3.LUT P5, RZ, R201, 0x800, RZ, 0xc0, !PT ;  /* 0x00000800c9ff7812 */ /* 0x000fe400078ac0ff */
[----:B------:R-:W-:Y:S01]  /*6e20*/  @P6 LOP3.LUT R200, R200, 0x200000, RZ, 0xfc, !PT ;  /* 0x00200000c8c86812 */ /* 0x000fe200078efcff */
[----:B------:R-:W-:Y:S01]  /*6e30*/  FMUL R146, R146, UR17 ;  /* 0x0000001192927c20 */ /* 0x000fe20008400000 */
[----:B------:R-:W-:Y:S02]  /*6e40*/  LOP3.LUT P6, RZ, R3, 0x40000, RZ, 0xc0, !PT ;  /* 0x0004000003ff7812 */ /* 0x000fe400078cc0ff */
[----:B------:R-:W-:-:S02]  /*6e50*/  FSEL R145, R145, -INF , !P2 ;  /* 0xff80000091917808 */ /* 0x000fc40005000000 */
[----:B------:R-:W-:Y:S02]  /*6e60*/  FSEL R135, R135, -INF , !P4 ;  /* 0xff80000087877808 */ /* 0x000fe40006000000 */
[----:B------:R-:W-:Y:S01]  /*6e70*/  ISETP.GT.U32.AND.EX P2, PT, R199, RZ, PT, P5 ;  /* 0x000000ffc700720c */ /* 0x000fe20003f44150 */
[----:B------:R-:W-:Y:S01]  /*6e80*/  FMUL R26, R26, UR17 ;  /* 0x000000111a1a7c20 */ /* 0x000fe20008400000 */
[----:B------:R-:W-:Y:S02]  /*6e90*/  LOP3.LUT P4, RZ, R201, 0x2000, RZ, 0xc0, !PT ;  /* 0x00002000c9ff7812 */ /* 0x000fe4000788c0ff */
[----:B------:R-:W-:Y:S01]  /*6ea0*/  FSEL R243, R243, -INF , !P6 ;  /* 0xff800000f3f37808 */ /* 0x000fe20007000000 */
[----:B------:R-:W-:Y:S01]  /*6eb0*/  FMUL R147, R147, UR17 ;  /* 0x0000001193937c20 */ /* 0x000fe20008400000 */
[----:B------:R-:W-:Y:S02]  /*6ec0*/  LOP3.LUT P6, RZ, R200, 0x200000, RZ, 0xc0, !PT ;  /* 0x00200000c8ff7812 */ /* 0x000fe400078cc0ff */
[----:B------:R-:W-:-:S02]  /*6ed0*/  FSEL R146, R146, -INF , !P2 ;  /* 0xff80000092927808 */ /* 0x000fc40005000000 */
[----:B------:R-:W-:Y:S01]  /*6ee0*/  ISETP.GT.U32.AND.EX P2, PT, R188, RZ, PT, P4 ;  /* 0x000000ffbc00720c */ /* 0x000fe20003f44140 */
[----:B------:R-:W-:Y:S01]  /*6ef0*/  FMUL R27, R27, UR17 ;  /* 0x000000111b1b7c20 */ /* 0x000fe20008400000 */
[----:B------:R-:W-:Y:S01]  /*6f00*/  FSEL R26, R26, -INF , !P6 ;  /* 0xff8000001a1a7808 */ /* 0x000fe20007000000 */
[----:B------:R-:W-:Y:S01]  /*6f10*/  FMUL R148, R148, UR17 ;  /* 0x0000001194947c20 */ /* 0x000fe20008400000 */
[----:B------:R-:W-:Y:S02]  /*6f20*/  LOP3.LUT P6, RZ, R200, 0x100000, RZ, 0xc0, !PT ;  /* 0x00100000c8ff7812 */ /* 0x000fe400078cc0ff */
[----:B------:R-:W-:Y:S02]  /*6f30*/  FSEL R147, R147, -INF , !P2 ;  /* 0xff80000093937808 */ /* 0x000fe40005000000 */
[----:B------:R-:W-:Y:S01]  /*6f40*/  ISETP.GT.U32.AND.EX P2, PT, R195, RZ, PT, P3 ;  /* 0x000000ffc300720c */ /* 0x000fe20003f44130 */
[----:B------:R-:W-:Y:S01]  /*6f50*/  FMUL R28, R28, UR17 ;  /* 0x000000111c1c7c20 */ /* 0x000fe20008400000 */
[----:B------:R-:W-:-:S02]  /*6f60*/  FSEL R27, R27, -INF , !P6 ;  /* 0xff8000001b1b7808 */ /* 0x000fc40007000000 */
[----:B------:R-:W-:Y:S02]  /*6f70*/  LOP3.LUT P6, RZ, R200, 0x80000, RZ, 0xc0, !PT ;  /* 0x00080000c8ff7812 */ /* 0x000fe400078cc0ff */
[----:B------:R-:W-:Y:S02]  /*6f80*/  FSEL R148, R148, -INF , !P2 ;  /* 0xff80000094947808 */ /* 0x000fe40005000000 */
[----:B------:R-:W-:Y:S01]  /*6f90*/  ISETP.GT.U32.AND P2, PT, R196, R0, PT ;  /* 0x00000000c400720c */ /* 0x000fe20003f44070 */
[----:B------:R-:W-:Y:S01]  /*6fa0*/  FMUL R29, R29, UR17 ;  /* 0x000000111d1d7c20 */ /* 0x000fe20008400000 */
[----:B------:R-:W-:Y:S01]  /*6fb0*/  FSEL R28, R28, -INF , !P6 ;  /* 0xff8000001c1c7808 */ /* 0x000fe20007000000 */
[----:B------:R-:W-:Y:S01]  /*6fc0*/  FMUL R149, R149, UR17 ;  /* 0x0000001195957c20 */ /* 0x000fe20008400000 */
[----:B------:R-:W-:Y:S02]  /*6fd0*/  LOP3.LUT P6, RZ, R200, 0x40000, RZ, 0xc0, !PT ;  /* 0x00040000c8ff7812 */ /* 0x000fe400078cc0ff */
[----:B------:R-:W-:Y:S01]  /*6fe0*/  ISETP.GT.U32.AND.EX P2, PT, R197, RZ, PT, P2 ;  /* 0x000000ffc500720c */ /* 0x000fe20003f44120 */
[----:B------:R-:W-:Y:S01]  /*6ff0*/  FMUL R30, R30, UR17 ;  /* 0x000000111e1e7c20 */ /* 0x000fe20008400000 */
[----:B------:R-:W-:Y:S01]  /*7000*/  FSEL R29, R29, -INF , !P6 ;  /* 0xff8000001d1d7808 */ /* 0x000fe20007000000 */
[----:B------:R-:W-:Y:S01]  /*7010*/  FMUL R225, R24, UR17 ;  /* 0x0000001118e17c20 */ /* 0x000fe20008400000 */
[----:B------:R-:W-:-:S02]  /*7020*/  FSEL R149, R149, -INF , !P2 ;  /* 0xff80000095957808 */ /* 0x000fc40005000000 */
[----:B------:R-:W-:Y:S02]  /*7030*/  LOP3.LUT P6, RZ, R200, 0x20000, RZ, 0xc0, !PT ;  /* 0x00020000c8ff7812 */ /* 0x000fe400078cc0ff */
[----:B------:R-:W-:Y:S02]  /*7040*/  ISETP.GT.U32.AND.EX P2, PT, R195, RZ, PT, P1 ;  /* 0x000000ffc300720c */ /* 0x000fe40003f44110 */
[----:B------:R-:W-:Y:S01]  /*7050*/  LOP3.LUT P1, RZ, R3, 0x100000, RZ, 0xc0, !PT ;  /* 0x0010000003ff7812 */ /* 0x000fe2000782c0ff */
[----:B------:R-:W-:Y:S01]  /*7060*/  FMUL R31, R31, UR17 ;  /* 0x000000111f1f7c20 */ /* 0x000fe20008400000 */
[----:B------:R-:W-:Y:S01]  /*7070*/  FSEL R30, R30, -INF , !P6 ;  /* 0xff8000001e1e7808 */ /* 0x000fe20007000000 */
[----:B------:R-:W-:Y:S01]  /*7080*/  FMUL R40, R40, UR17 ;  /* 0x0000001128287c20 */ /* 0x000fe20008400000 */
[----:B------:R-:W-:Y:S02]  /*7090*/  LOP3.LUT P6, RZ, R200, 0x10000, RZ, 0xc0, !PT ;  /* 0x00010000c8ff7812 */ /* 0x000fe400078cc0ff */
[----:B------:R-:W-:-:S02]  /*70a0*/  FSEL R225, R225, -INF , !P1 ;  /* 0xff800000e1e17808 */ /* 0x000fc40004800000 */
[----:B------:R-:W-:Y:S01]  /*70b0*/  LOP3.LUT P1, RZ, R204, 0x1000000, RZ, 0xc0, !PT ;  /* 0x01000000ccff7812 */ /* 0x000fe2000782c0ff */
[----:B------:R-:W-:Y:S01]  /*70c0*/  FMUL R32, R32, UR17 ;  /* 0x0000001120207c20 */ /* 0x000fe20008400000 */
[----:B------:R-:W-:Y:S02]  /*70d0*/  FSEL R31, R31, -INF , !P6 ;  /* 0xff8000001f1f7808 */ /* 0x000fe40007000000 */
[----:B------:R-:W-:Y:S02]  /*70e0*/  LOP3.LUT P6, RZ, R200, 0x8000, RZ, 0xc0, !PT ;  /* 0x00008000c8ff7812 */ /* 0x000fe400078cc0ff */
[----:B------:R-:W-:Y:S02]  /*70f0*/  FSEL R40, R40, -INF , !P1 ;  /* 0xff80000028287808 */ /* 0x000fe40004800000 */
[----:B------:R-:W-:Y:S01]  /*7100*/  LOP3.LUT P1, RZ, R203, 0x10000000, RZ, 0xc0, !PT ;  /* 0x10000000cbff7812 */ /* 0x000fe2000782c0ff */
[----:B------:R-:W-:Y:S01]  /*7110*/  FMUL R33, R33, UR17 ;  /* 0x0000001121217c20 */ /* 0x000fe20008400000 */
[----:B------:R-:W-:-:S02]  /*7120*/  FSEL R32, R32, -INF , !P6 ;  /* 0xff80000020207808 */ /* 0x000fc40007000000 */
        /* <DEDUP_REMOVED lines=56> */
[----:B------:R-:W-:Y:S02]  /*74b0*/  FMUL R53, R53, UR17 ;  /* 0x0000001135357c20 */ /* 0x000fe40008400000 */
[----:B------:R-:W-:Y:S02]  /*74c0*/  FSEL R52, R52, -INF , !P1 ;  /* 0xff80000034347808 */ /* 0x000fe40004800000 */
[----:B------:R-:W-:Y:S01]  /*74d0*/  LOP3.LUT P1, RZ, R200, 0x10, RZ, 0xc0, !PT ;  /* 0x00000010c8ff7812 */ /* 0x000fe2000782c0ff */
[----:B------:R-:W-:Y:S01]  /*74e0*/  FMUL R37, R37, UR17 ;  /* 0x0000001125257c20 */ /* 0x000fe20008400000 */
[----:B------:R-:W-:Y:S01]  /*74f0*/  FSEL R150, R150, -INF , !P2 ;  /* 0xff80000096967808 */ /* 0x000fe20005000000 */
[----:B------:R-:W-:Y:S01]  /*7500*/  FMUL R38, R38, UR17 ;  /* 0x0000001126267c20 */ /* 0x000fe20008400000 */
[----:B------:R-:W-:Y:S01]  /*7510*/  ISETP.GT.U32.AND.EX P2, PT, R197, RZ, PT, P0 ;  /* 0x000000ffc500720c */ /* 0x000fe20003f44100 */
[----:B------:R-:W-:Y:S01]  /*7520*/  FMUL R39, R39, UR17 ;  /* 0x0000001127277c20 */ /* 0x000fe20008400000 */
[C---:B------:R-:W-:Y:S01]  /*7530*/  LOP3.LUT P4, RZ, R204.reuse, 0x10000000, RZ, 0xc0, !PT ;  /* 0x10000000ccff7812 */ /* 0x040fe2000788c0ff */
[----:B------:R-:W-:Y:S01]  /*7540*/  FMUL R61, R61, UR17 ;  /* 0x000000113d3d7c20 */ /* 0x000fe20008400000 */
[----:B------:R-:W-:-:S02]  /*7550*/  LOP3.LUT P3, RZ, R204, 0x80000000, RZ, 0xc0, !PT ;  /* 0x80000000ccff7812 */ /* 0x000fc4000786c0ff */
[----:B------:R-:W-:Y:S02]  /*7560*/  LOP3.LUT P0, RZ, R204, 0x8000000, RZ, 0xc0, !PT ;  /* 0x08000000ccff7812 */ /* 0x000fe4000780c0ff */
[----:B------:R-:W-:Y:S02]  /*7570*/  FSEL R53, R53, -INF , !P1 ;  /* 0xff80000035357808 */ /* 0x000fe40004800000 */
[----:B------:R-:W-:Y:S01]  /*7580*/  LOP3.LUT P1, RZ, R200, 0x8, RZ, 0xc0, !PT ;  /* 0x00000008c8ff7812 */ /* 0x000fe2000782c0ff */
[----:B------:R-:W-:Y:S01]  /*7590*/  FMUL R151, R151, UR17 ;  /* 0x0000001197977c20 */ /* 0x000fe20008400000 */
[----:B------:R-:W-:Y:S01]  /*75a0*/  FSEL R37, R37, -INF , !P4 ;  /* 0xff80000025257808 */ /* 0x000fe20006000000 */
[----:B------:R-:W-:Y:S01]  /*75b0*/  FMUL R88, R88, UR17 ;  /* 0x0000001158587c20 */ /* 0x000fe20008400000 */
[----:B------:R-:W-:Y:S02]  /*75c0*/  FSEL R38, R38, -INF , !P3 ;  /* 0xff80000026267808 */ /* 0x000fe40005800000 */
[----:B------:R-:W-:Y:S01]  /*75d0*/  FSEL R39, R39, -INF , !P0 ;  /* 0xff80000027277808 */ /* 0x000fe20004000000 */
[----:B------:R-:W-:Y:S01]  /*75e0*/  FMUL R24, R94, UR17 ;  /* 0x000000115e187c20 */ /* 0x000fe20008400000 */
[----:B------:R-:W-:Y:S01]  /*75f0*/  LOP3.LUT P4, RZ, R204, 0x100000, RZ, 0xc0, !PT ;  /* 0x00100000ccff7812 */ /* 0x000fe2000788c0ff */
[----:B------:R-:W-:Y:S01]  /*7600*/  FMUL R25, R56, UR17 ;  /* 0x0000001138197c20 */ /* 0x000fe20008400000 */
[----:B------:R-:W-:-:S02]  /*7610*/  LOP3.LUT P3, RZ, R204, 0x800000, RZ, 0xc0, !PT ;  /* 0x00800000ccff7812 */ /* 0x000fc4000786c0ff */
[----:B------:R-:W-:Y:S01]  /*7620*/  LOP3.LUT P0, RZ, R204, 0x80000, RZ, 0xc0, !PT ;  /* 0x00080000ccff7812 */ /* 0x000fe2000780c0ff */
[----:B------:R-:W-:Y:S01]  /*7630*/  FMUL R204, R62, UR17 ;  /* 0x000000113ecc7c20 */ /* 0x000fe20008400000 */
[----:B------:R-:W-:Y:S02]  /*7640*/  FSEL R61, R61, -INF , !P1 ;  /* 0xff8000003d3d7808 */ /* 0x000fe40004800000 */
[----:B------:R-:W-:Y:S01]  /*7650*/  LOP3.LUT P1, RZ, R200, 0x4, RZ, 0xc0, !PT ;  /* 0x00000004c8ff7812 */ /* 0x000fe2000782c0ff */
[----:B------:R-:W-:Y:S01]  /*7660*/  FMUL R34, R34, UR17 ;  /* 0x0000001122227c20 */ /* 0x000fe20008400000 */
[----:B------:R-:W-:Y:S02]  /*7670*/  FSEL R151, R151, -INF , !P2 ;  /* 0xff80000097977808 */ /* 0x000fe40005000000 */
[----:B------:R-:W-:Y:S02]  /*7680*/  FSEL R94, R88, -INF , !P1 ;  /* 0xff800000585e7808 */ /* 0x000fe40004800000 */
[----:B------:R-:W-:-:S02]  /*7690*/  LOP3.LUT P2, RZ, R3, 0x80, RZ, 0xc0, !PT ;  /* 0x0000008003ff7812 */ /* 0x000fc4000784c0ff */
[----:B------:R-:W-:Y:S02]  /*76a0*/  FSEL R56, R24, -INF , !P1 ;  /* 0xff80000018387808 */ /* 0x000fe40004800000 */
[----:B------:R-:W-:Y:S02]  /*76b0*/  FSEL R62, R25, -INF , !P1 ;  /* 0xff800000193e7808 */ /* 0x000fe40004800000 */
[----:B------:R-:W-:Y:S02]  /*76c0*/  FSEL R88, R204, -INF , !P1 ;  /* 0xff800000cc587808 */ /* 0x000fe40004800000 */
[----:B------:R-:W-:Y:S01]  /*76d0*/  LOP3.LUT P1, RZ, R201, 0x200000, RZ, 0xc0, !PT ;  /* 0x00200000c9ff7812 */ /* 0x000fe2000782c0ff */
[----:B------:R-:W-:Y:S01]  /*76e0*/  FMUL R54, R54, UR17 ;  /* 0x0000001136367c20 */ /* 0x000fe20008400000 */
[----:B------:R-:W-:Y:S01]  /*76f0*/  FSEL R34, R34, -INF , !P2 ;  /* 0xff80000022227808 */ /* 0x000fe20005000000 */
[----:B------:R-:W-:Y:S01]  /*7700*/  FMUL R78, R78, UR17 ;  /* 0x000000114e4e7c20 */ /* 0x000fe20008400000 */
[----:B------:R-:W-:Y:S01]  /*7710*/  LOP3.LUT P2, RZ, R203, 0x80000000, RZ, 0xc0, !PT ;  /* 0x80000000cbff7812 */ /* 0x000fe2000784c0ff */
[----:B------:R-:W-:Y:S01]  /*7720*/  FMUL R63, R63, UR17 ;  /* 0x000000113f3f7c20 */ /* 0x000fe20008400000 */
[----:B------:R-:W-:Y:S01]  /*7730*/  ISETP.GT.U32.AND.EX P1, PT, R198, RZ, PT, P1 ;  /* 0x000000ffc600720c */ /* 0x000fe20003f24110 */
[----:B------:R-:W-:Y:S01]  /*7740*/  FMUL R79, R79, UR17 ;  /* 0x000000114f4f7c20 */ /* 0x000fe20008400000 */
[----:B------:R-:W-:Y:S01]  /*7750*/  FSEL R54, R54, -INF , !P2 ;  /* 0xff80000036367808 */ /* 0x000fe20005000000 */
[----:B------:R-:W-:Y:S01]  /*7760*/  FMUL R82, R82, UR17 ;  /* 0x0000001152527c20 */ /* 0x000fe20008400000 */
[----:B------:R-:W-:Y:S01]  /*7770*/  FSEL R78, R78, -INF , !P1 ;  /* 0xff8000004e4e7808 */ /* 0x000fe20004800000 */
[----:B------:R-:W3:Y:S01]  /*7780*/  LDL R204, [R1+0x180] ;  /* 0x0001800001cc7983 */ /* 0x000ee20000100800 */
[----:B------:R-:W-:-:S02]  /*7790*/  LOP3.LUT P2, RZ, R203, 0x80000, RZ, 0xc0, !PT ;  /* 0x00080000cbff7812 */ /* 0x000fc4000784c0ff */
[----:B------:R-:W-:Y:S02]  /*77a0*/  LOP3.LUT P1, RZ, R201, 0x800000, RZ, 0xc0, !PT ;  /* 0x00800000c9ff7812 */ /* 0x000fe4000782c0ff */
[----:B------:R-:W-:Y:S02]  /*77b0*/  FSEL R63, R63, -INF , !P2 ;  /* 0xff8000003f3f7808 */ /* 0x000fe40005000000 */
[----:B------:R-:W-:Y:S02]  /*77c0*/  ISETP.GT.U32.AND.EX P1, PT, R5, RZ, PT, P1 ;  /* 0x000000ff0500720c */ /* 0x000fe40003f24110 */
[----:B------:R-:W-:Y:S02]  /*77d0*/  LOP3.LUT P2, RZ, R201, 0x100000, RZ, 0xc0, !PT ;  /* 0x00100000c9ff7812 */ /* 0x000fe4000784c0ff */
[----:B------:R-:W-:Y:S02]  /*77e0*/  FSEL R79, R79, -INF , !P1 ;  /* 0xff8000004f4f7808 */ /* 0x000fe40004800000 */
[----:B------:R-:W-:-:S04]  /*77f0*/  ISETP.GT.U32.AND.EX P1, PT, R199, RZ, PT, P2 ;  /* 0x000000ffc700720c */ /* 0x000fc80003f24120 */
[----:B------:R-:W-:Y:S02]  /*7800*/  FSEL R82, R82, -INF , !P1 ;  /* 0xff80000052527808 */ /* 0x000fe40004800000 */
[----:B------:R-:W-:Y:S02]  /*7810*/  ISETP.GT.U32.AND P1, PT, R196, R202, PT ;  /* 0x000000cac400720c */ /* 0x000fe40003f24070 */
[----:B------:R-:W2:Y:S01]  /*7820*/  LDL R202, [R1+0x184] ;  /* 0x0001840001ca7983 */ /* 0x000ea20000100800 */
[----:B------:R-:W-:Y:S01]  /*7830*/  FMUL R35, R35, UR17 ;  /* 0x0000001123237c20 */ /* 0x000fe20008400000 */
[----:B------:R-:W-:-:S04]  /*7840*/  FMUL R55, R55, UR17 ;  /* 0x0000001137377c20 */ /* 0x000fc80008400000 */
[----:B------:R-:W-:Y:S02]  /*7850*/  FSEL R35, R35, -INF , !P6 ;  /* 0xff80000023237808 */ /* 0x000fe40007000000 */
[----:B------:R-:W-:Y:S01]  /*7860*/  LOP3.LUT P6, RZ, R203, 0x8000000, RZ, 0xc0, !PT ;  /* 0x08000000cbff7812 */ /* 0x000fe200078cc0ff */
[----:B------:R-:W-:-:S03]  /*7870*/  FMUL R41, R41, UR17 ;  /* 0x0000001129297c20 */ /* 0x000fc60008400000 */
[----:B------:R-:W-:Y:S02]  /*7880*/  FSEL R55, R55, -INF , !P6 ;  /* 0xff80000037377808 */ /* 0x000fe40007000000 */
[----:B------:R-:W-:Y:S01]  /*7890*/  LOP3.LUT P6, RZ, R203, 0x8, RZ, 0xc0, !PT ;  /* 0x00000008cbff7812 */ /* 0x000fe200078cc0ff */
[----:B------:R-:W-:Y:S01]  /*78a0*/  FMUL R43, R43, UR17 ;  /* 0x000000112b2b7c20 */ /* 0x000fe20008400000 */
[----:B------:R-:W-:Y:S02]  /*78b0*/  FSEL R41, R41, -INF , !P4 ;  /* 0xff80000029297808 */ /* 0x000fe40006000000 */
[----:B------:R-:W-:Y:S02]  /*78c0*/  LOP3.LUT P5, RZ, R3, 0x1, RZ, 0xc0, !PT ;  /* 0x0000000103ff7812 */ /* 0x000fe400078ac0ff */
[----:B------:R-:W-:Y:S02]  /*78d0*/  FSEL R43, R43, -INF , !P0 ;  /* 0xff8000002b2b7808 */ /* 0x000fe40004000000 */
[----:B------:R-:W-:-:S02]  /*78e0*/  LOP3.LUT P4, RZ, R3, 0x10000, RZ, 0xc0, !PT ;  /* 0x0001000003ff7812 */ /* 0x000fc4000788c0ff */
        /* <DEDUP_REMOVED lines=22> */
[----:B------:R-:W-:-:S08]  /*7a50*/  FMUL R42, R42, UR17 ;  /* 0x000000112a2a7c20 */ /* 0x000fd00008400000 */
[----:B------:R-:W-:Y:S02]  /*7a60*/  @P6 LOP3.LUT R200, R200, 0x2, RZ, 0xfc, !PT ;  /* 0x00000002c8c86812 */ /* 0x000fe400078efcff */
[----:B--2---:R-:W-:-:S04]  /*7a70*/  IADD3 R24, P2, R202, UR4, RZ ;  /* 0x00000004ca187c10 */ /* 0x004fc8000ff5e0ff */
[----:B---3--:R-:W-:-:S05]  /*7a80*/  IADD3.X R25, R204, UR16, RZ, P2, !PT ;  /* 0x00000010cc197c10 */ /* 0x008fca00097fe4ff */
[----:B------:R0:W2:Y:S01]  /*7a90*/  LDG.E.U8 R202, desc[UR18][R24.64] ;  /* 0x0000001218ca7981 */ /* 0x0000a2000c1e1100 */
[----:B------:R-:W-:Y:S01]  /*7aa0*/  BAR.SYNC.DEFER_BLOCKING 0x0 ;  /* 0x0000000000007b1d */ /* 0x000fe20000010000 */
[----:B0-----:R-:W-:-:S04]  /*7ab0*/  FMNMX R24, R90, R91, !PT ;  /* 0x0000005b5a187209 */ /* 0x001fc80007800000 */
[----:B------:R-:W-:-:S04]  /*7ac0*/  FMNMX R24, R56, R24, !PT ;  /* 0x0000001838187209 */ /* 0x000fc80007800000 */
        /* <DEDUP_REMOVED lines=28> */
[----:B------:R-:W-:-:S05]  /*7c90*/  FMNMX R24, R151, R24, !PT ;  /* 0x0000001897187209 */ /* 0x000fca0007800000 */
[----:B------:R-:W0:Y:S01]  /*7ca0*/  SHFL.BFLY PT, R25, R24, 0x2, 0x1f ;  /* 0x0c401f0018197f89 */ /* 0x000e2200000e0000 */
[----:B------:R-:W-:Y:S02]  /*7cb0*/  LOP3.LUT P6, RZ, R203, 0x10000, RZ, 0xc0, !PT ;  /* 0x00010000cbff7812 */ /* 0x000fe400078cc0ff */
[----:B0-----:R-:W-:-:S05]  /*7cc0*/  FMNMX R25, R24, R25, !PT ;  /* 0x0000001918197209 */ /* 0x001fca0007800000 */
[----:B------:R-:W0:Y:S01]  /*7cd0*/  SHFL.BFLY PT, R24, R25, 0x1, 0x1f ;  /* 0x0c201f0019187f89 */ /* 0x000e2200000e0000 */
[----:B------:R-:W-:Y:S02]  /*7ce0*/  FSEL R64, R64, -INF , !P6 ;  /* 0xff80000040407808 */ /* 0x000fe40007000000 */
[----:B------:R-:W-:Y:S01]  /*7cf0*/  LOP3.LUT P6, RZ, R200, 0x2, RZ, 0xc0, !PT ;  /* 0x00000002c8ff7812 */ /* 0x000fe200078cc0ff */
[----:B------:R-:W-:Y:S01]  /*7d00*/  FMUL R59, R59, UR17 ;  /* 0x000000113b3b7c20 */ /* 0x000fe20008400000 */
[----:B------:R-:W-:Y:S02]  /*7d10*/  FSEL R42, R42, -INF , !P3 ;  /* 0xff8000002a2a7808 */ /* 0x000fe40005800000 */
[----:B------:R-:W-:Y:S02]  /*7d20*/  FSEL R65, R65, -INF , !P6 ;  /* 0xff80000041417808 */ /* 0x000fe40007000000 */
[----:B------:R-:W-:Y:S01]  /*7d30*/  LOP3.LUT P6, RZ, R200, 0x1, RZ, 0xc0, !PT ;  /* 0x00000001c8ff7812 */ /* 0x000fe200078cc0ff */
[----:B------:R-:W-:Y:S01]  /*7d40*/  FMUL R200, R83, UR17 ;  /* 0x0000001153c87c20 */ /* 0x000fe20008400000 */
[----:B------:R-:W-:-:S02]  /*7d50*/  LOP3.LUT P3, RZ, R203, 0x800000, RZ, 0xc0, !PT ;  /* 0x00800000cbff7812 */ /* 0x000fc4000786c0ff */
[----:B------:R-:W-:Y:S01]  /*7d60*/  LOP3.LUT R83, R206, 0x20, RZ, 0x3c, !PT ;  /* 0x00000020ce537812 */ /* 0x000fe200078e3cff */
[----:B------:R-:W-:Y:S01]  /*7d70*/  STS.U8 [R206+UR11+0x1000], R208 ;  /* 0x001000d0ce007988 */ /* 0x000fe2000800000b */
[----:B------:R-:W-:Y:S01]  /*7d80*/  FSEL R59, R59, -INF , !P3 ;  /* 0xff8000003b3b7808 */ /* 0x000fe20005800000 */
[----:B------:R-:W-:Y:S01]  /*7d90*/  FMUL R74, R74, UR17 ;  /* 0x000000114a4a7c20 */ /* 0x000fe20008400000 */
[----:B0-----:R-:W-:Y:S01]  /*7da0*/  FMNMX R24, R25, R24, !PT ;  /* 0x0000001819187209 */ /* 0x001fe20007800000 */
[----:B------:R-:W-:Y:S03]  /*7db0*/  STS.U8 [R206+UR11+0x1400], R216 ;  /* 0x001400d8ce007988 */ /* 0x000fe6000800000b */
[----:B------:R-:W-:Y:S01]  /*7dc0*/  FMNMX R24, R24, R191, !PT ;  /* 0x000000bf18187209 */ /* 0x000fe20007800000 */
[----:B-----5:R-:W-:Y:S01]  /*7dd0*/  STS.U8 [R206+UR11+0x1800], R224 ;  /* 0x001800e0ce007988 */ /* 0x020fe2000800000b */
[----:B------:R-:W-:-:S03]  /*7de0*/  LOP3.LUT P3, RZ, R201, 0x20000000, RZ, 0xc0, !PT ;  /* 0x20000000c9ff7812 */ /* 0x000fc6000786c0ff */
[----:B----4-:R-:W-:Y:S01]  /*7df0*/  STS.U8 [R206+UR11+0x1c00], R236 ;  /* 0x001c00ecce007988 */ /* 0x010fe2000800000b */
[--C-:B------:R-:W-:Y:S01]  /*7e00*/  FADD R25, R90, -R24.reuse ;  /* 0x800000185a197221 */ /* 0x100fe20000000000 */
[----:B------:R-:W-:Y:S02]  /*7e10*/  FADD R91, R91, -R24 ;  /* 0x800000185b5b7221 */ /* 0x000fe40000000000 */
[----:B------:R-:W-:Y:S01]  /*7e20*/  STS.U8 [R207+UR11+0x1080], R209 ;  /* 0x001080d1cf007988 */ /* 0x000fe2000800000b */
[----:B------:R-:W-:-:S03]  /*7e30*/  FMNMX R90, R26, R27, !PT ;  /* 0x0000001b1a5a7209 */ /* 0x000fc60007800000 */
[----:B------:R-:W-:Y:S04]  /*7e40*/  STS.U8 [R207+UR11+0x1480], R217 ;  /* 0x001480d9cf007988 */ /* 0x000fe8000800000b */
[----:B------:R-:W-:Y:S04]  /*7e50*/  STS.U8 [R207+UR11+0x1880], R226 ;  /* 0x001880e2cf007988 */ /* 0x000fe8000800000b */
[----:B------:R-:W-:Y:S01]  /*7e60*/  STS.U8 [R207+UR11+0x1c80], R237 ;  /* 0x001c80edcf007988 */ /* 0x000fe2000800000b */
[----:B------:R-:W-:-:S03]  /*7e70*/  FMUL R36, R36, UR17 ;  /* 0x0000001124247c20 */ /* 0x000fc60008400000 */
[----:B------:R-:W-:Y:S04]  /*7e80*/  STS.U8 [R83+UR11+0x1100], R210 ;  /* 0x001100d253007988 */ /* 0x000fe8000800000b */
[----:B------:R-:W-:Y:S04]  /*7e90*/  STS.U8 [R83+UR11+0x1500], R218 ;  /* 0x001500da53007988 */ /* 0x000fe8000800000b */
[----:B------:R-:W-:Y:S04]  /*7ea0*/  STS.U8 [R83+UR11+0x1900], R227 ;  /* 0x001900e353007988 */ /* 0x000fe8000800000b */
[----:B------:R0:W-:Y:S01]  /*7eb0*/  STS.U8 [R83+UR11+0x1d00], R238 ;  /* 0x001d00ee53007988 */ /* 0x0001e2000800000b */
[----:B------:R-:W-:Y:S01]  /*7ec0*/  FSEL R74, R74, -INF , !P3 ;  /* 0xff8000004a4a7808 */ /* 0x000fe20005800000 */
[----:B------:R-:W-:Y:S01]  /*7ed0*/  FMUL R91, R91, 1.4426950216293334961 ;  /* 0x3fb8aa3b5b5b7820 */ /* 0x000fe20000400000 */
[----:B------:R-:W-:-:S02]  /*7ee0*/  LOP3.LUT P3, RZ, R3, 0x800000, RZ, 0xc0, !PT ;  /* 0x0080000003ff7812 */ /* 0x000fc4000786c0ff */
[----:B------:R-:W-:Y:S02]  /*7ef0*/  FMNMX R90, R30, R90, !PT ;  /* 0x0000005a1e5a7209 */ /* 0x000fe40007800000 */
[----:B0-----:R-:W-:Y:S01]  /*7f00*/  LOP3.LUT R83, R206, 0x30, RZ, 0x3c, !PT ;  /* 0x00000030ce537812 */ /* 0x001fe200078e3cff */
[----:B------:R-:W-:Y:S01]  /*7f10*/  FMUL R57, R57, UR17 ;  /* 0x0000001139397c20 */ /* 0x000fe20008400000 */
[----:B------:R-:W-:Y:S01]  /*7f20*/  FSEL R36, R36, -INF , !P5 ;  /* 0xff80000024247808 */ /* 0x000fe20006800000 */
[----:B------:R-:W-:Y:S02]  /*7f30*/  FMUL R58, R58, UR17 ;  /* 0x000000113a3a7c20 */ /* 0x000fe40008400000 */
[----:B------:R-:W-:Y:S01]  /*7f40*/  STS.U8 [R83+UR11+0x1180], R211 ;  /* 0x001180d353007988 */ /* 0x000fe2000800000b */
[----:B------:R-:W-:-:S03]  /*7f50*/  FMUL R60, R60, UR17 ;  /* 0x000000113c3c7c20 */ /* 0x000fc60008400000 */
[----:B------:R-:W-:Y:S01]  /*7f60*/  STS.U8 [R83+UR11+0x1580], R219 ;  /* 0x001580db53007988 */ /* 0x000fe2000800000b */
[----:B------:R-:W-:-:S03]  /*7f70*/  LOP3.LUT P5, RZ, R203, 0x1000000, RZ, 0xc0, !PT ;  /* 0x01000000cbff7812 */ /* 0x000fc600078ac0ff */
[----:B------:R-:W-:Y:S01]  /*7f80*/  STS.U8 [R83+UR11+0x1980], R230 ;  /* 0x001980e653007988 */ /* 0x000fe2000800000b */
[----:B------:R-:W-:-:S03]  /*7f90*/  ISETP.GT.U32.AND.EX P3, PT, R188, RZ, PT, P3 ;  /* 0x000000ffbc00720c */ /* 0x000fc60003f64130 */
[----:B------:R0:W-:Y:S01]  /*7fa0*/  STS.U8 [R83+UR11+0x1d80], R239 ;  /* 0x001d80ef53007988 */ /* 0x0001e2000800000b */
[--C-:B------:R-:W-:Y:S01]  /*7fb0*/  FADD R95, R95, -R24.reuse ;  /* 0x800000185f5f7221 */ /* 0x100fe20000000000 */
[----:B------:R-:W-:Y:S02]  /*7fc0*/  FSEL R57, R57, -INF , !P5 ;  /* 0xff80000039397808 */ /* 0x000fe40006800000 */
[----:B------:R-:W-:Y:S01]  /*7fd0*/  FSEL R58, R58, -INF , !P4 ;  /* 0xff8000003a3a7808 */ /* 0x000fe20006000000 */
[----:B0-----:R-:W-:Y:S02]  /*7fe0*/  FADD R83, R56, -R24 ;  /* 0x8000001838537221 */ /* 0x001fe40000000000 */
[----:B------:R0:W-:Y:S01]  /*7ff0*/  MUFU.EX2 R56, R91 ;  /* 0x0000005b00387308 */ /* 0x0001e20000000800 */
[----:B------:R-:W-:Y:S02]  /*8000*/  FSEL R60, R60, -INF , !P0 ;  /* 0xff8000003c3c7808 */ /* 0x000fe40004000000 */
[----:B------:R-:W-:-:S02]  /*8010*/  FSEL R200, R200, -INF , !P3 ;  /* 0xff800000c8c87808 */ /* 0x000fc40005800000 */
[----:B0-----:R-:W-:Y:S02]  /*8020*/  FMNMX R91, R31, R90, !PT ;  /* 0x0000005a1f5b7209 */ /* 0x001fe40007800000 */
[C---:B------:R-:W-:Y:S02]  /*8030*/  LOP3.LUT P5, RZ, R201.reuse, 0x40000000, RZ, 0xc0, !PT ;  /* 0x40000000c9ff7812 */ /* 0x040fe400078ac0ff */
[----:B------:R-:W-:Y:S02]  /*8040*/  FMNMX R91, R34, R91, !PT ;  /* 0x0000005b225b7209 */ /* 0x000fe40007800000 */
[C---:B------:R-:W-:Y:S02]  /*8050*/  LOP3.LUT P4, RZ, R201.reuse, 0x1000000, RZ, 0xc0, !PT ;  /* 0x01000000c9ff7812 */ /* 0x040fe4000788c0ff */
[C---:B------:R-:W-:Y:S02]  /*8060*/  LOP3.LUT P0, RZ, R201.reuse, 0x400000, RZ, 0xc0, !PT ;  /* 0x00400000c9ff7812 */ /* 0x040fe4000780c0ff */
[----:B------:R-:W-:Y:S01]  /*8070*/  LOP3.LUT P3, RZ, R201, 0x10000000, RZ, 0xc0, !PT ;  /* 0x10000000c9ff7812 */ /* 0x000fe2000786c0ff */
[----:B------:R-:W-:Y:S01]  /*8080*/  FMUL R201, R86, UR17 ;  /* 0x0000001156c97c20 */ /* 0x000fe20008400000 */
[----:B------:R-:W-:Y:S01]  /*8090*/  FMUL R86, R95, 1.4426950216293334961 ;  /* 0x3fb8aa3b5f567820 */ /* 0x000fe20000400000 */
[----:B------:R-:W-:Y:S01]  /*80a0*/  FMNMX R95, R35, R91, !PT ;  /* 0x0000005b235f7209 */ /* 0x000fe20007800000 */
[----:B------:R-:W-:-:S03]  /*80b0*/  FMUL R196, R87, UR17 ;  /* 0x0000001157c47c20 */ /* 0x000fc60008400000 */
[----:B------:R-:W-:Y:S01]  /*80c0*/  FMNMX R95, R38, R95, !PT ;  /* 0x0000005f265f7209 */ /* 0x000fe20007800000 */
[----:B------:R-:W-:-:S03]  /*80d0*/  FADD R87, R98, -R24 ;  /* 0x8000001862577221 */ /* 0x000fc60000000000 */
[----:B------:R-:W-:Y:S01]  /*80e0*/  FMNMX R98, R39, R95, !PT ;  /* 0x0000005f27627209 */ /* 0x000fe20007800000 */
[----:B------:R-:W-:-:S03]  /*80f0*/  FADD R99, R99, -R24 ;  /* 0x8000001863637221 */ /* 0x000fc60000000000 */
[----:B------:R-:W-:Y:S01]  /*8100*/  FMNMX R98, R42, R98, !PT ;  /* 0x000000622a627209 */ /* 0x000fe20007800000 */
[----:B------:R-:W-:-:S03]  /*8110*/  FMUL R90, R99, 1.4426950216293334961 ;  /* 0x3fb8aa3b635a7820 */ /* 0x000fc60000400000 */
        /* <DEDUP_REMOVED lines=9> */
[----:B------:R-:W-:Y:S01]  /*81b0*/  FADD R106, R106, -R24 ;  /* 0x800000186a6a7221 */ /* 0x000fe20000000000 */
[----:B------:R-:W-:Y:S02]  /*81c0*/  FMUL R66, R66, UR17 ;  /* 0x0000001142427c20 */ /* 0x000fe40008400000 */
[----:B------:R-:W-:Y:S01]  /*81d0*/  FMNMX R103, R54, R103, !PT ;  /* 0x0000006736677209 */ /* 0x000fe20007800000 */
[----:B------:R-:W-:-:S03]  /*81e0*/  FMUL R98, R106, 1.4426950216293334961 ;  /* 0x3fb8aa3b6a627820 */ /* 0x000fc60000400000 */
[----:B------:R-:W-:Y:S01]  /*81f0*/  FMNMX R106, R55, R103, !PT ;  /* 0x00000067376a7209 */ /* 0x000fe20007800000 */
[----:B------:R-:W-:Y:S01]  /*8200*/  FMUL R67, R67, UR17 ;  /* 0x0000001143437c20 */ /* 0x000fe20008400000 */
[----:B------:R-:W-:Y:S01]  /*8210*/  FSEL R66, R66, -INF , !P6 ;  /* 0xff80000042427808 */ /* 0x000fe20007000000 */
[----:B------:R-:W-:Y:S01]  /*8220*/  FADD R107, R107, -R24 ;  /* 0x800000186b6b7221 */ /* 0x000fe20000000000 */
[----:B------:R-:W-:Y:S02]  /*8230*/  LOP3.LUT P6, RZ, R3, 0x80000000, RZ, 0xc0, !PT ;  /* 0x8000000003ff7812 */ /* 0x000fe400078cc0ff */
[----:B------:R-:W-:Y:S01]  /*8240*/  FMNMX R106, R58, R106, !PT ;  /* 0x0000006a3a6a7209 */ /* 0x000fe20007800000 */
[----:B------:R-:W-:Y:S01]  /*8250*/  FMUL R99, R107, 1.4426950216293334961 ;  /* 0x3fb8aa3b6b637820 */ /* 0x000fe20000400000 */
[----:B------:R-:W-:Y:S01]  /*8260*/  FSEL R67, R67, -INF , !P6 ;  /* 0xff80000043437808 */ /* 0x000fe20007000000 */
[----:B------:R-:W-:Y:S01]  /*8270*/  FMUL R68, R68, UR17 ;  /* 0x0000001144447c20 */ /* 0x000fe20008400000 */
[----:B------:R-:W-:-:S02]  /*8280*/  FMNMX R107, R59, R106, !PT ;  /* 0x0000006a3b6b7209 */ /* 0x000fc40007800000 */
[----:B------:R-:W-:Y:S01]  /*8290*/  LOP3.LUT P6, RZ, R3, 0x40000000, RZ, 0xc0, !PT ;  /* 0x4000000003ff7812 */ /* 0x000fe200078cc0ff */
[--C-:B------:R-:W-:Y:S01]  /*82a0*/  FADD R110, R110, -R24.reuse ;  /* 0x800000186e6e7221 */ /* 0x100fe20000000000 */
[----:B------:R-:W-:Y:S01]  /*82b0*/  FMNMX R107, R88, R107, !PT ;  /* 0x0000006b586b7209 */ /* 0x000fe20007800000 */
[----:B------:R-:W-:Y:S01]  /*82c0*/  FMUL R69, R69, UR17 ;  /* 0x0000001145457c20 */ /* 0x000fe20008400000 */
[----:B------:R-:W-:Y:S01]  /*82d0*/  FSEL R68, R68, -INF , !P6 ;  /* 0xff80000044447808 */ /* 0x000fe20007000000 */
[----:B------:R-:W-:Y:S01]  /*82e0*/  FMUL R102, R110, 1.4426950216293334961 ;  /* 0x3fb8aa3b6e667820 */ /* 0x000fe20000400000 */
[----:B------:R-:W-:Y:S02]  /*82f0*/  LOP3.LUT P6, RZ, R3, 0x20000000, RZ, 0xc0, !PT ;  /* 0x2000000003ff7812 */ /* 0x000fe400078cc0ff */
[----:B------:R-:W-:Y:S01]  /*8300*/  FMNMX R110, R63, R107, !PT ;  /* 0x0000006b3f6e7209 */ /* 0x000fe20007800000 */
[----:B------:R-:W-:Y:S01]  /*8310*/  FMUL R70, R70, UR17 ;  /* 0x0000001146467c20 */ /* 0x000fe20008400000 */
[----:B------:R-:W-:Y:S01]  /*8320*/  FSEL R69, R69, -INF , !P6 ;  /* 0xff80000045457808 */ /* 0x000fe20007000000 */
[----:B------:R-:W-:Y:S01]  /*8330*/  FADD R111, R111, -R24 ;  /* 0x800000186f6f7221 */ /* 0x000fe20000000000 */
[----:B------:R-:W-:-:S02]  /*8340*/  LOP3.LUT P6, RZ, R3, 0x10000000, RZ, 0xc0, !PT ;  /* 0x1000000003ff7812 */ /* 0x000fc400078cc0ff */
[----:B------:R-:W-:Y:S01]  /*8350*/  FMNMX R110, R66, R110, !PT ;  /* 0x0000006e426e7209 */ /* 0x000fe20007800000 */
[----:B------:R-:W-:Y:S01]  /*8360*/  FMUL R71, R71, UR17 ;  /* 0x0000001147477c20 */ /* 0x000fe20008400000 */
[----:B------:R-:W-:Y:S01]  /*8370*/  FSEL R70, R70, -INF , !P6 ;  /* 0xff80000046467808 */ /* 0x000fe20007000000 */
[----:B------:R-:W-:Y:S01]  /*8380*/  FMUL R103, R111, 1.4426950216293334961 ;  /* 0x3fb8aa3b6f677820 */ /* 0x000fe20000400000 */
[----:B------:R-:W-:Y:S02]  /*8390*/  LOP3.LUT P6, RZ, R3, 0x8000000, RZ, 0xc0, !PT ;  /* 0x0800000003ff7812 */ /* 0x000fe400078cc0ff */
[----:B------:R-:W-:Y:S01]  /*83a0*/  FMNMX R111, R67, R110, !PT ;  /* 0x0000006e436f7209 */ /* 0x000fe20007800000 */
[----:B------:R-:W-:Y:S01]  /*83b0*/  FADD R114, R114, -R24 ;  /* 0x8000001872727221 */ /* 0x000fe20000000000 */
[----:B------:R-:W-:Y:S02]  /*83c0*/  FSEL R71, R71, -INF , !P6 ;  /* 0xff80000047477808 */ /* 0x000fe40007000000 */
[----:B------:R-:W-:Y:S01]  /*83d0*/  FMNMX R111, R70, R111, !PT ;  /* 0x0000006f466f7209 */ /* 0x000fe20007800000 */
[----:B------:R-:W-:Y:S01]  /*83e0*/  FMUL R75, R75, UR17 ;  /* 0x000000114b4b7c20 */ /* 0x000fe20008400000 */
[----:B------:R-:W-:-:S02]  /*83f0*/  FMUL R106, R114, 1.4426950216293334961 ;  /* 0x3fb8aa3b726a7820 */ /* 0x000fc40000400000 */
[----:B------:R-:W-:Y:S01]  /*8400*/  FMNMX R114, R71, R111, !PT ;  /* 0x0000006f47727209 */ /* 0x000fe20007800000 */
[--C-:B------:R-:W-:Y:S01]  /*8410*/  FADD R115, R115, -R24.reuse ;  /* 0x8000001873737221 */ /* 0x100fe20000000000 */
[----:B------:R-:W-:Y:S02]  /*8420*/  FSEL R75, R75, -INF , !P0 ;  /* 0xff8000004b4b7808 */ /* 0x000fe40004000000 */
[----:B------:R-:W-:Y:S01]  /*8430*/  FMNMX R114, R74, R114, !PT ;  /* 0x000000724a727209 */ /* 0x000fe20007800000 */
[----:B------:R-:W-:Y:S01]  /*8440*/  FMUL R107, R115, 1.4426950216293334961 ;  /* 0x3fb8aa3b736b7820 */ /* 0x000fe20000400000 */
[----:B------:R-:W-:Y:S02]  /*8450*/  FMUL R72, R72, UR17 ;  /* 0x0000001148487c20 */ /* 0x000fe40008400000 */
[----:B------:R-:W-:Y:S01]  /*8460*/  FMNMX R115, R75, R114, !PT ;  /* 0x000000724b737209 */ /* 0x000fe20007800000 */
[----:B------:R-:W-:Y:S02]  /*8470*/  FADD R118, R118, -R24 ;  /* 0x8000001876767221 */ /* 0x000fe40000000000 */
[----:B------:R-:W-:-:S02]  /*8480*/  FSEL R72, R72, -INF , !P5 ;  /* 0xff80000048487808 */ /* 0x000fc40006800000 */
[----:B------:R-:W-:Y:S01]  /*8490*/  FMNMX R115, R78, R115, !PT ;  /* 0x000000734e737209 */ /* 0x000fe20007800000 */
[----:B------:R-:W-:Y:S01]  /*84a0*/  FMUL R110, R118, 1.4426950216293334961 ;  /* 0x3fb8aa3b766e7820 */ /* 0x000fe20000400000 */
[----:B------:R-:W-:Y:S02]  /*84b0*/  LOP3.LUT P5, RZ, R3, 0x2000000, RZ, 0xc0, !PT ;  /* 0x0200000003ff7812 */ /* 0x000fe400078ac0ff */
[----:B------:R-:W-:Y:S02]  /*84c0*/  FMNMX R118, R79, R115, !PT ;  /* 0x000000734f767209 */ /* 0x000fe40007800000 */
[----:B------:R-:W-:Y:S02]  /*84d0*/  ISETP.GT.U32.AND.EX P5, PT, R195, RZ, PT, P5 ;  /* 0x000000ffc300720c */ /* 0x000fe40003fa4150 */
[----:B------:R-:W-:Y:S02]  /*84e0*/  FMNMX R118, R82, R118, !PT ;  /* 0x0000007652767209 */ /* 0x000fe40007800000 */
[----:B------:R-:W-:-:S02]  /*84f0*/  FSEL R201, R201, -INF , !P5 ;  /* 0xff800000c9c97808 */ /* 0x000fc40006800000 */
[C---:B------:R-:W-:Y:S02]  /*8500*/  LOP3.LUT P5, RZ, R203.reuse, 0x1, RZ, 0xc0, !PT ;  /* 0x00000001cbff7812 */ /* 0x040fe400078ac0ff */
[----:B------:R-:W-:Y:S02]  /*8510*/  LOP3.LUT P2, RZ, R203, 0x4, RZ, 0xc0, !PT ;  /* 0x00000004cbff7812 */ /* 0x000fe4000784c0ff */
[----:B------:R-:W-:Y:S02]  /*8520*/  ISETP.GT.U32.AND.EX P1, PT, R197, RZ, PT, P1 ;  /* 0x000000ffc500720c */ /* 0x000fe40003f24110 */
[----:B------:R-:W-:Y:S02]  /*8530*/  FMNMX R203, R200, R118, !PT ;  /* 0x00000076c8cb7209 */ /* 0x000fe40007800000 */
[----:B------:R-:W-:Y:S02]  /*8540*/  FSEL R196, R196, -INF , !P1 ;  /* 0xff800000c4c47808 */ /* 0x000fe40004800000 */
[----:B------:R-:W-:Y:S01]  /*8550*/  FMNMX R203, R201, R203, !PT ;  /* 0x000000cbc9cb7209 */ /* 0x000fe20007800000 */
[----:B------:R-:W-:-:S03]  /*8560*/  FADD R122, R122, -R24 ;  /* 0x800000187a7a7221 */ /* 0x000fc60000000000 */
[----:B------:R-:W-:Y:S01]  /*8570*/  FMNMX R203, R196, R203, !PT ;  /* 0x000000cbc4cb7209 */ /* 0x000fe20007800000 */
[----:B------:R-:W-:Y:S01]  /*8580*/  FMUL R114, R122, 1.4426950216293334961 ;  /* 0x3fb8aa3b7a727820 */ /* 0x000fe20000400000 */
[----:B------:R-:W-:-:S03]  /*8590*/  FADD R122, R130, -R24 ;  /* 0x80000018827a7221 */ /* 0x000fc60000000000 */
[----:B------:R-:W0:Y:S01]  /*85a0*/  SHFL.BFLY PT, R130, R203, 0x2, 0x1f ;  /* 0x0c401f00cb827f89 */ /* 0x000e2200000e0000 */
[--C-:B------:R-:W-:Y:S01]  /*85b0*/  FADD R123, R123, -R24.reuse ;  /* 0x800000187b7b7221 */ /* 0x100fe20000000000 */
[----:B------:R-:W-:-:S03]  /*85c0*/  FADD R131, R131, -R24 ;  /* 0x8000001883837221 */ /* 0x000fc60000000000 */
[----:B------:R-:W-:Y:S01]  /*85d0*/  FMUL R115, R123, 1.4426950216293334961 ;  /* 0x3fb8aa3b7b737820 */ /* 0x000fe20000400000 */
[----:B------:R-:W-:Y:S01]  /*85e0*/  FMUL R123, R131, 1.4426950216293334961 ;  /* 0x3fb8aa3b837b7820 */ /* 0x000fe20000400000 */
[----:B------:R-:W-:Y:S01]  /*85f0*/  FADD R131, R139, -R24 ;  /* 0x800000188b837221 */ /* 0x000fe20000000000 */
[----:B0-----:R-:W-:-:S05]  /*8600*/  FMNMX R203, R203, R130, !PT ;  /* 0x00000082cbcb7209 */ /* 0x001fca0007800000 */
[----:B------:R-:W0:Y:S01]  /*8610*/  SHFL.BFLY PT, R139, R203, 0x1, 0x1f ;  /* 0x0c201f00cb8b7f89 */ /* 0x000e2200000e0000 */
[--C-:B------:R-:W-:Y:S01]  /*8620*/  FADD R126, R126, -R24.reuse ;  /* 0x800000187e7e7221 */ /* 0x100fe20000000000 */
[--C-:B------:R-:W-:Y:S01]  /*8630*/  FADD R134, R134, -R24.reuse ;  /* 0x8000001886867221 */ /* 0x100fe20000000000 */
[--C-:B------:R-:W-:Y:S02]  /*8640*/  FADD R142, R142, -R24.reuse ;  /* 0x800000188e8e7221 */ /* 0x100fe40000000000 */
[----:B------:R-:W-:Y:S01]  /*8650*/  FMUL R118, R126, 1.4426950216293334961 ;  /* 0x3fb8aa3b7e767820 */ /* 0x000fe20000400000 */
[----:B------:R-:W-:Y:S01]  /*8660*/  FMUL R126, R134, 1.4426950216293334961 ;  /* 0x3fb8aa3b867e7820 */ /* 0x000fe20000400000 */
[----:B------:R-:W-:Y:S01]  /*8670*/  FMUL R134, R142, 1.4426950216293334961 ;  /* 0x3fb8aa3b8e867820 */ /* 0x000fe20000400000 */
[--C-:B------:R-:W-:Y:S01]  /*8680*/  FADD R138, R138, -R24.reuse ;  /* 0x800000188a8a7221 */ /* 0x100fe20000000000 */
[--C-:B------:R-:W-:Y:S01]  /*8690*/  FADD R146, R146, -R24.reuse ;  /* 0x8000001892927221 */ /* 0x100fe20000000000 */
[----:B------:R-:W-:-:S02]  /*86a0*/  FADD R147, R147, -R24 ;  /* 0x8000001893937221 */ /* 0x000fc40000000000 */
[----:B------:R-:W-:Y:S01]  /*86b0*/  FMUL R130, R138, 1.4426950216293334961 ;  /* 0x3fb8aa3b8a827820 */ /* 0x000fe20000400000 */
[----:B------:R-:W-:Y:S01]  /*86c0*/  FMUL R138, R146, 1.4426950216293334961 ;  /* 0x3fb8aa3b928a7820 */ /* 0x000fe20000400000 */
[----:B0-----:R-:W-:-:S04]  /*86d0*/  FMNMX R142, R203, R139, !PT ;  /* 0x0000008bcb8e7209 */ /* 0x001fc80007800000 */
[----:B------:R-:W-:Y:S01]  /*86e0*/  FMNMX R142, R142, R194, !PT ;  /* 0x000000c28e8e7209 */ /* 0x000fe20007800000 */
[----:B------:R-:W-:-:S04]  /*86f0*/  FMUL R139, R147, 1.4426950216293334961 ;  /* 0x3fb8aa3b938b7820 */ /* 0x000fc80000400000 */
[--C-:B------:R-:W-:Y:S01]  /*8700*/  FADD R146, R26, -R142.reuse ;  /* 0x8000008e1a927221 */ /* 0x100fe20000000000 */
[--C-:B------:R-:W-:Y:S01]  /*8710*/  FADD R30, R30, -R142.reuse ;  /* 0x8000008e1e1e7221 */ /* 0x100fe20000000000 */
[----:B------:R-:W-:Y:S02]  /*8720*/  FADD R147, R27, -R142 ;  /* 0x8000008e1b937221 */ /* 0x000fe40000000000 */
[----:B------:R-:W-:Y:S01]  /*8730*/  FMUL R146, R146, 1.4426950216293334961 ;  /* 0x3fb8aa3b92927820 */ /* 0x000fe20000400000 */
[----:B------:R-:W-:-:S03]  /*8740*/  FMUL R30, R30, 1.4426950216293334961 ;  /* 0x3fb8aa3b1e1e7820 */ /* 0x000fc60000400000 */
[----:B------:R0:W-:Y:S02]  /*8750*/  MUFU.EX2 R27, R146 ;  /* 0x00000092001b7308 */ /* 0x0001e40000000800 */
[----:B0-----:R-:W-:-:S06]  /*8760*/  FMUL R146, R147, 1.4426950216293334961 ;  /* 0x3fb8aa3b93927820 */ /* 0x001fcc0000400000 */
[----:B------:R0:W-:Y:S02]  /*8770*/  MUFU.EX2 R147, R30 ;  /* 0x0000001e00937308 */ /* 0x0001e40000000800 */
        /* <DEDUP_REMOVED lines=20> */
[----:B------:R-:W-:Y:S01]  /*88c0*/  FMNMX R30, R129, R30, !PT ;  /* 0x0000001e811e7209 */ /* 0x000fe20007800000 */
[----:B------:R-:W-:-:S03]  /*88d0*/  FADD R119, R119, -R24 ;  /* 0x8000001877777221 */ /* 0x000fc60000000000 */
[----:B------:R-:W-:Y:S01]  /*88e0*/  FMNMX R30, R132, R30, !PT ;  /* 0x0000001e841e7209 */ /* 0x000fe20007800000 */
[----:B------:R-:W-:Y:S01]  /*88f0*/  FADD R127, R127, -R24 ;  /* 0x800000187f7f7221 */ /* 0x000fe20000000000 */
[----:B------:R-:W-:Y:S01]  /*8900*/  FADD R31, R31, -R142 ;  /* 0x8000008e1f1f7221 */ /* 0x000fe20000000000 */
[--C-:B------:R-:W-:Y:S01]  /*8910*/  FADD R135, R135, -R24.reuse ;  /* 0x8000001887877221 */ /* 0x100fe20000000000 */
[----:B------:R-:W-:Y:S01]  /*8920*/  FMNMX R30, R133, R30, !PT ;  /* 0x0000001e851e7209 */ /* 0x000fe20007800000 */
[--C-:B------:R-:W-:Y:S01]  /*8930*/  FADD R143, R143, -R24.reuse ;  /* 0x800000188f8f7221 */ /* 0x100fe20000000000 */
[--C-:B------:R-:W-:Y:S01]  /*8940*/  FADD R150, R150, -R24.reuse ;  /* 0x8000001896967221 */ /* 0x100fe20000000000 */
[----:B------:R-:W-:Y:S01]  /*8950*/  FMUL R111, R119, 1.4426950216293334961 ;  /* 0x3fb8aa3b776f7820 */ /* 0x000fe20000400000 */
[----:B------:R-:W-:Y:S01]  /*8960*/  FMUL R119, R127, 1.4426950216293334961 ;  /* 0x3fb8aa3b7f777820 */ /* 0x000fe20000400000 */
[----:B------:R-:W-:Y:S01]  /*8970*/  FMUL R31, R31, 1.4426950216293334961 ;  /* 0x3fb8aa3b1f1f7820 */ /* 0x000fe20000400000 */
[----:B------:R-:W-:Y:S01]  /*8980*/  FMNMX R30, R136, R30, !PT ;  /* 0x0000001e881e7209 */ /* 0x000fe20007800000 */
[----:B------:R-:W-:Y:S01]  /*8990*/  FMUL R127, R135, 1.4426950216293334961 ;  /* 0x3fb8aa3b877f7820 */ /* 0x000fe20000400000 */
[----:B------:R-:W-:Y:S01]  /*89a0*/  FADD R151, R151, -R24 ;  /* 0x8000001897977221 */ /* 0x000fe20000000000 */
[----:B------:R-:W-:Y:S01]  /*89b0*/  FMUL R135, R143, 1.4426950216293334961 ;  /* 0x3fb8aa3b8f877820 */ /* 0x000fe20000400000 */
[----:B------:R-:W-:Y:S01]  /*89c0*/  FMUL R143, R150, 1.4426950216293334961 ;  /* 0x3fb8aa3b968f7820 */ /* 0x000fe20000400000 */
[----:B------:R-:W-:Y:S01]  /*89d0*/  FADD R34, R34, -R142 ;  /* 0x8000008e22227221 */ /* 0x000fe20000000000 */
[----:B------:R0:W-:Y:S01]  /*89e0*/  MUFU.EX2 R150, R31 ;  /* 0x0000001f00967308 */ /* 0x0001e20000000800 */
[----:B------:R-:W-:Y:S01]  /*89f0*/  FMNMX R30, R137, R30, !PT ;  /* 0x0000001e891e7209 */ /* 0x000fe20007800000 */
[----:B------:R-:W-:Y:S01]  /*8a00*/  FMUL R151, R151, 1.4426950216293334961 ;  /* 0x3fb8aa3b97977820 */ /* 0x000fe20000400000 */
[----:B------:R-:W-:-:S02]  /*8a10*/  FMUL R34, R34, 1.4426950216293334961 ;  /* 0x3fb8aa3b22227820 */ /* 0x000fc40000400000 */
[----:B------:R-:W-:Y:S01]  /*8a20*/  FMNMX R30, R140, R30, !PT ;  /* 0x0000001e8c1e7209 */ /* 0x000fe20007800000 */
[----:B0-----:R-:W-:Y:S02]  /*8a30*/  FADD R31, R58, -R142 ;  /* 0x8000008e3a1f7221 */ /* 0x001fe40000000000 */
[----:B------:R-:W-:Y:S02]  /*8a40*/  MUFU.EX2 R26, R151 ;  /* 0x00000097001a7308 */ /* 0x000fe40000000800 */
[----:B------:R-:W-:Y:S01]  /*8a50*/  FMUL R31, R31, 1.4426950216293334961 ;  /* 0x3fb8aa3b1f1f7820 */ /* 0x000fe20000400000 */
[----:B------:R-:W-:-:S05]  /*8a60*/  FMNMX R30, R141, R30, !PT ;  /* 0x0000001e8d1e7209 */ /* 0x000fca0007800000 */
[----:B------:R0:W-:Y:S01]  /*8a70*/  MUFU.EX2 R151, R34 ;  /* 0x0000002200977308 */ /* 0x0001e20000000800 */
[----:B------:R-:W-:Y:S01]  /*8a80*/  FMNMX R30, R144, R30, !PT ;  /* 0x0000001e901e7209 */ /* 0x000fe20007800000 */
[----:B0-----:R-:W-:-:S06]  /*8a90*/  FADD R34, R59, -R142 ;  /* 0x8000008e3b227221 */ /* 0x001fcc0000000000 */
[----:B------:R0:W-:Y:S01]  /*8aa0*/  MUFU.EX2 R59, R31 ;  /* 0x0000001f003b7308 */ /* 0x0001e20000000800 */
[----:B------:R-:W-:Y:S01]  /*8ab0*/  FMNMX R30, R145, R30, !PT ;  /* 0x0000001e911e7209 */ /* 0x000fe20007800000 */
[----:B0-----:R-:W-:-:S04]  /*8ac0*/  FADD R31, R88, -R142 ;  /* 0x8000008e581f7221 */ /* 0x001fc80000000000 */
[----:B------:R-:W-:Y:S01]  /*8ad0*/  FMUL R31, R31, 1.4426950216293334961 ;  /* 0x3fb8aa3b1f1f7820 */ /* 0x000fe20000400000 */
[----:B------:R-:W-:-:S03]  /*8ae0*/  FMNMX R30, R148, R30, !PT ;  /* 0x0000001e941e7209 */ /* 0x000fc60007800000 */
[----:B------:R0:W-:Y:S01]  /*8af0*/  MUFU.EX2 R219, R31 ;  /* 0x0000001f00db7308 */ /* 0x0001e20000000800 */
[----:B------:R-:W-:Y:S01]  /*8b00*/  FMUL R34, R34, 1.4426950216293334961 ;  /* 0x3fb8aa3b22227820 */ /* 0x000fe20000400000 */
[----:B------:R-:W-:Y:S01]  /*8b10*/  FMNMX R30, R149, R30, !PT ;  /* 0x0000001e951e7209 */ /* 0x000fe20007800000 */
[----:B0-----:R-:W-:-:S05]  /*8b20*/  FADD R31, R66, -R142 ;  /* 0x8000008e421f7221 */ /* 0x001fca0000000000 */
[----:B------:R0:W-:Y:S01]  /*8b30*/  MUFU.EX2 R88, R34 ;  /* 0x0000002200587308 */ /* 0x0001e20000000800 */
[----:B------:R-:W-:Y:S01]  /*8b40*/  FMUL R31, R31, 1.4426950216293334961 ;  /* 0x3fb8aa3b1f1f7820 */ /* 0x000fe20000400000 */
[----:B0-----:R-:W-:-:S06]  /*8b50*/  FADD R34, R67, -R142 ;  /* 0x8000008e43227221 */ /* 0x001fcc0000000000 */
[----:B------:R0:W-:Y:S01]  /*8b60*/  MUFU.EX2 R67, R31 ;  /* 0x0000001f00437308 */ /* 0x0001e20000000800 */
[----:B------:R-:W-:Y:S01]  /*8b70*/  FMUL R34, R34, 1.4426950216293334961 ;  /* 0x3fb8aa3b22227820 */ /* 0x000fe20000400000 */
[----:B0-----:R-:W0:Y:S01]  /*8b80*/  SHFL.BFLY PT, R31, R30, 0x2, 0x1f ;  /* 0x0c401f001e1f7f89 */ /* 0x001e2200000e0000 */
[--C-:B------:R-:W-:Y:S01]  /*8b90*/  FADD R203, R35, -R142.reuse ;  /* 0x8000008e23cb7221 */ /* 0x100fe20000000000 */
[----:B------:R-:W-:-:S04]  /*8ba0*/  FADD R35, R70, -R142 ;  /* 0x8000008e46237221 */ /* 0x000fc80000000000 */
[----:B------:R1:W-:Y:S01]  /*8bb0*/  MUFU.EX2 R70, R34 ;  /* 0x0000002200467308 */ /* 0x0003e20000000800 */
[----:B------:R-:W-:Y:S01]  /*8bc0*/  FMUL R35, R35, 1.4426950216293334961 ;  /* 0x3fb8aa3b23237820 */ /* 0x000fe20000400000 */
[----:B-1----:R-:W-:-:S06]  /*8bd0*/  FADD R34, R71, -R142 ;  /* 0x8000008e47227221 */ /* 0x002fcc0000000000 */
[----:B------:R1:W-:Y:S01]  /*8be0*/  MUFU.EX2 R71, R35 ;  /* 0x0000002300477308 */ /* 0x0003e20000000800 */
[----:B------:R-:W-:Y:S01]  /*8bf0*/  FMUL R34, R34, 1.4426950216293334961 ;  /* 0x3fb8aa3b22227820 */ /* 0x000fe20000400000 */
[----:B-1----:R-:W-:-:S06]  /*8c00*/  FADD R35, R74, -R142 ;  /* 0x8000008e4a237221 */ /* 0x002fcc0000000000 */
[----:B------:R1:W-:Y:S01]  /*8c10*/  MUFU.EX2 R74, R34 ;  /* 0x00000022004a7308 */ /* 0x0003e20000000800 */
[----:B0-----:R-:W-:Y:S01]  /*8c20*/  FMNMX R30, R30, R31, !PT ;  /* 0x0000001f1e1e7209 */ /* 0x001fe20007800000 */
[----:B-1----:R-:W-:-:S04]  /*8c30*/  FADD R34, R75, -R142 ;  /* 0x8000008e4b227221 */ /* 0x002fc80000000000 */
[----:B------:R-:W-:Y:S01]  /*8c40*/  FMUL R31, R34, 1.4426950216293334961 ;  /* 0x3fb8aa3b221f7820 */ /* 0x000fe20000400000 */
[----:B------:R-:W-:-:S03]  /*8c50*/  FADD R34, R78, -R142 ;  /* 0x8000008e4e227221 */ /* 0x000fc60000000000 */
[----:B------:R0:W-:Y:S02]  /*8c60*/  MUFU.EX2 R78, R31 ;  /* 0x0000001f004e7308 */ /* 0x0001e40000000800 */
[----:B0-----:R-:W0:Y:S01]  /*8c70*/  SHFL.BFLY PT, R31, R30, 0x1, 0x1f ;  /* 0x0c201f001e1f7f89 */ /* 0x001e2200000e0000 */
[----:B------:R-:W-:Y:S01]  /*8c80*/  FMUL R73, R73, UR17 ;  /* 0x0000001149497c20 */ /* 0x000fe20008400000 */
[----:B------:R-:W-:Y:S02]  /*8c90*/  LOP3.LUT P0, RZ, R3, 0x400000, RZ, 0xc0, !PT ;  /* 0x0040000003ff7812 */ /* 0x000fe4000780c0ff */
[----:B------:R-:W-:Y:S02]  /*8ca0*/  ISETP.GT.U32.AND.EX P1, PT, R198, RZ, PT, P2 ;  /* 0x000000ffc600720c */ /* 0x000fe40003f24120 */
[----:B------:R-:W-:Y:S02]  /*8cb0*/  ISETP.GT.U32.AND.EX P2, PT, R5, RZ, PT, P5 ;  /* 0x000000ff0500720c */ /* 0x000fe40003f44150 */
[----:B------:R-:W-:-:S02]  /*8cc0*/  FSEL R73, R73, -INF , !P4 ;  /* 0xff80000049497808 */ /* 0x000fc40006000000 */
[----:B------:R-:W-:Y:S02]  /*8cd0*/  ISETP.GT.U32.AND.EX P5, PT, R188, RZ, PT, P0 ;  /* 0x000000ffbc00720c */ /* 0x000fe40003fa4100 */
[----:B0-----:R-:W-:Y:S01]  /*8ce0*/  FMNMX R31, R30, R31, !PT ;  /* 0x0000001f1e1f7209 */ /* 0x001fe20007800000 */
[----:B------:R-:W-:-:S03]  /*8cf0*/  FADD R30, R196, -R142 ;  /* 0x8000008ec41e7221 */ /* 0x000fc60000000000 */
[----:B------:R-:W-:Y:S01]  /*8d00*/  FMNMX R196, R31, R185, !PT ;  /* 0x000000b91fc47209 */ /* 0x000fe20007800000 */
[----:B------:R-:W-:-:S04]  /*8d10*/  FMUL R30, R30, 1.4426950216293334961 ;  /* 0x3fb8aa3b1e1e7820 */ /* 0x000fc80000400000 */
[--C-:B------:R-:W-:Y:S02]  /*8d20*/  FADD R31, R94, -R196.reuse ;  /* 0x800000c45e1f7221 */ /* 0x100fe40000000000 */
[----:B------:R0:W-:Y:S01]  /*8d30*/  MUFU.EX2 R94, R30 ;  /* 0x0000001e005e7308 */ /* 0x0001e20000000800 */
[C---:B------:R-:W-:Y:S02]  /*8d40*/  LOP3.LUT P6, RZ, R3.reuse, 0x4000000, RZ, 0xc0, !PT ;  /* 0x0400000003ff7812 */ /* 0x040fe400078cc0ff */
[C---:B------:R-:W-:Y:S02]  /*8d50*/  LOP3.LUT P4, RZ, R3.reuse, 0x1000000, RZ, 0xc0, !PT ;  /* 0x0100000003ff7812 */ /* 0x040fe4000788c0ff */
[----:B------:R-:W-:Y:S01]  /*8d60*/  LOP3.LUT P0, RZ, R3, 0x200000, RZ, 0xc0, !PT ;  /* 0x0020000003ff7812 */ /* 0x000fe2000780c0ff */
[----:B0-----:R-:W-:-:S04]  /*8d70*/  FADD R30, R89, -R196 ;  /* 0x800000c4591e7221 */ /* 0x001fc80000000000 */
[----:B------:R-:W-:Y:S01]  /*8d80*/  FMUL R3, R30, 1.4426950216293334961 ;  /* 0x3fb8aa3b1e037820 */ /* 0x000fe20000400000 */
        /* <DEDUP_REMOVED lines=18> */
[----:B------:R-:W-:-:S03]  /*8eb0*/  FMUL R39, R39, 1.4426950216293334961 ;  /* 0x3fb8aa3b27277820 */ /* 0x000fc60000400000 */
[----:B------:R-:W-:Y:S01]  /*8ec0*/  FMNMX R30, R60, R30, !PT ;  /* 0x0000001e3c1e7209 */ /* 0x000fe20007800000 */
[----:B------:R0:W-:Y:S03]  /*8ed0*/  MUFU.EX2 R207, R39 ;  /* 0x0000002700cf7308 */ /* 0x0001e60000000800 */
[----:B------:R-:W-:-:S04]  /*8ee0*/  FMNMX R30, R61, R30, !PT ;  /* 0x0000001e3d1e7209 */ /* 0x000fc80007800000 */
[----:B0-----:R-:W-:Y:S01]  /*8ef0*/  FMNMX R39, R64, R30, !PT ;  /* 0x0000001e40277209 */ /* 0x001fe20007800000 */
[----:B------:R-:W-:-:S03]  /*8f00*/  FMUL R35, R35, 1.4426950216293334961 ;  /* 0x3fb8aa3b23237820 */ /* 0x000fc60000400000 */
[----:B------:R-:W-:Y:S01]  /*8f10*/  FMNMX R39, R65, R39, !PT ;  /* 0x0000002741277209 */ /* 0x000fe20007800000 */
[----:B------:R-:W-:-:S03]  /*8f20*/  FMUL R34, R34, 1.4426950216293334961 ;  /* 0x3fb8aa3b22227820 */ /* 0x000fc60000400000 */
[----:B------:R-:W-:Y:S01]  /*8f30*/  FMNMX R39, R68, R39, !PT ;  /* 0x0000002744277209 */ /* 0x000fe20007800000 */
[----:B------:R0:W-:Y:S01]  /*8f40*/  MUFU.EX2 R75, R35 ;  /* 0x00000023004b7308 */ /* 0x0001e20000000800 */
[----:B------:R-:W-:Y:S02]  /*8f50*/  FMUL R31, R31, 1.4426950216293334961 ;  /* 0x3fb8aa3b1f1f7820 */ /* 0x000fe40000400000 */
[----:B------:R-:W-:Y:S01]  /*8f60*/  FMNMX R39, R69, R39, !PT ;  /* 0x0000002745277209 */ /* 0x000fe20007800000 */
[----:B------:R-:W-:Y:S01]  /*8f70*/  FMUL R30, R76, UR17 ;  /* 0x000000114c1e7c20 */ /* 0x000fe20008400000 */
[----:B0-----:R-:W-:-:S03]  /*8f80*/  FADD R35, R79, -R142 ;  /* 0x8000008e4f237221 */ /* 0x001fc60000000000 */
[----:B------:R0:W-:Y:S01]  /*8f90*/  MUFU.EX2 R79, R34 ;  /* 0x00000022004f7308 */ /* 0x0001e20000000800 */
[----:B------:R-:W-:Y:S01]  /*8fa0*/  FMNMX R39, R72, R39, !PT ;  /* 0x0000002748277209 */ /* 0x000fe20007800000 */
[--C-:B------:R-:W-:Y:S01]  /*8fb0*/  FADD R42, R42, -R142.reuse ;  /* 0x8000008e2a2a7221 */ /* 0x100fe20000000000 */
[----:B------:R-:W-:Y:S01]  /*8fc0*/  FSEL R30, R30, -INF , !P1 ;  /* 0xff8000001e1e7808 */ /* 0x000fe20004800000 */
[----:B0-----:R-:W-:-:S04]  /*8fd0*/  FADD R34, R82, -R142 ;  /* 0x8000008e52227221 */ /* 0x001fc80000000000 */
[----:B------:R0:W-:Y:S01]  /*8fe0*/  MUFU.EX2 R89, R31 ;  /* 0x0000001f00597308 */ /* 0x0001e20000000800 */
[----:B------:R-:W-:Y:S01]  /*8ff0*/  FMNMX R39, R73, R39, !PT ;  /* 0x0000002749277209 */ /* 0x000fe20007800000 */
[----:B------:R-:W-:Y:S01]  /*9000*/  FMUL R34, R34, 1.4426950216293334961 ;  /* 0x3fb8aa3b22227820 */ /* 0x000fe20000400000 */
[----:B------:R-:W-:Y:S01]  /*9010*/  FMUL R35, R35, 1.4426950216293334961 ;  /* 0x3fb8aa3b23237820 */ /* 0x000fe20000400000 */
[----:B------:R-:W-:Y:S01]  /*9020*/  FMUL R42, R42, 1.4426950216293334961 ;  /* 0x3fb8aa3b2a2a7820 */ /* 0x000fe20000400000 */
[----:B0-----:R-:W-:-:S03]  /*9030*/  FMUL R31, R77, UR17 ;  /* 0x000000114d1f7c20 */ /* 0x001fc60008400000 */
[----:B------:R0:W-:Y:S01]  /*9040*/  MUFU.EX2 R198, R34 ;  /* 0x0000002200c67308 */ /* 0x0001e20000000800 */
[----:B------:R-:W-:Y:S02]  /*9050*/  ISETP.GT.U32.AND.EX P3, PT, R199, RZ, PT, P3 ;  /* 0x000000ffc700720c */ /* 0x000fe40003f64130 */
[----:B------:R-:W-:Y:S02]  /*9060*/  FMNMX R39, R30, R39, !PT ;  /* 0x000000271e277209 */ /* 0x000fe40007800000 */
[----:B------:R-:W-:Y:S01]  /*9070*/  FSEL R31, R31, -INF , !P2 ;  /* 0xff8000001f1f7808 */ /* 0x000fe20005000000 */
[----:B0-----:R-:W-:Y:S02]  /*9080*/  FMUL R34, R80, UR17 ;  /* 0x0000001150227c20 */ /* 0x001fe40008400000 */
[----:B------:R0:W-:Y:S01]  /*9090*/  MUFU.EX2 R82, R35 ;  /* 0x0000002300527308 */ /* 0x0001e20000000800 */
[----:B------:R-:W-:Y:S02]  /*90a0*/  FADD R204, R38, -R142 ;  /* 0x8000008e26cc7221 */ /* 0x000fe40000000000 */
[----:B------:R-:W-:-:S05]  /*90b0*/  FSEL R34, R34, -INF , !P3 ;  /* 0xff80000022227808 */ /* 0x000fca0005800000 */
[----:B------:R1:W-:Y:S01]  /*90c0*/  MUFU.EX2 R208, R42 ;  /* 0x0000002a00d07308 */ /* 0x0003e20000000800 */
[----:B0-----:R-:W-:Y:S01]  /*90d0*/  FMUL R35, R81, UR17 ;  /* 0x0000001151237c20 */ /* 0x001fe20008400000 */
[----:B------:R-:W-:Y:S01]  /*90e0*/  FMUL R38, R84, UR17 ;  /* 0x0000001154267c20 */ /* 0x000fe20008400000 */
[----:B------:R-:W-:Y:S02]  /*90f0*/  ISETP.GT.U32.AND.EX P4, PT, R195, RZ, PT, P4 ;  /* 0x000000ffc300720c */ /* 0x000fe40003f84140 */
[----:B-1----:R-:W-:Y:S02]  /*9100*/  FMNMX R42, R31, R39, !PT ;  /* 0x000000271f2a7209 */ /* 0x002fe40007800000 */
[----:B------:R-:W-:Y:S02]  /*9110*/  FSEL R35, R35, -INF , !P5 ;  /* 0xff80000023237808 */ /* 0x000fe40006800000 */
[----:B------:R-:W-:Y:S01]  /*9120*/  FMNMX R42, R34, R42, !PT ;  /* 0x0000002a222a7209 */ /* 0x000fe20007800000 */
[----:B------:R-:W-:Y:S01]  /*9130*/  FMUL R39, R85, UR17 ;  /* 0x0000001155277c20 */ /* 0x000fe20008400000 */
[----:B------:R-:W-:-:S02]  /*9140*/  ISETP.GT.U32.AND.EX P6, PT, R197, RZ, PT, P6 ;  /* 0x000000ffc500720c */ /* 0x000fc40003fc4160 */
[----:B------:R-:W-:Y:S02]  /*9150*/  FSEL R38, R38, -INF , !P4 ;  /* 0xff80000026267808 */ /* 0x000fe40006000000 */
[----:B------:R-:W-:Y:S01]  /*9160*/  FMNMX R42, R35, R42, !PT ;  /* 0x0000002a232a7209 */ /* 0x000fe20007800000 */
[----:B------:R-:W-:Y:S01]  /*9170*/  FADD R43, R43, -R142 ;  /* 0x8000008e2b2b7221 */ /* 0x000fe20000000000 */
[----:B------:R-:W-:Y:S02]  /*9180*/  FSEL R39, R39, -INF , !P6 ;  /* 0xff80000027277808 */ /* 0x000fe40007000000 */
[----:B------:R-:W-:Y:S01]  /*9190*/  FMNMX R42, R38, R42, !PT ;  /* 0x0000002a262a7209 */ /* 0x000fe20007800000 */
[----:B------:R-:W-:-:S03]  /*91a0*/  FMUL R43, R43, 1.4426950216293334961 ;  /* 0x3fb8aa3b2b2b7820 */ /* 0x000fc60000400000 */
[----:B------:R-:W-:Y:S01]  /*91b0*/  FMNMX R42, R39, R42, !PT ;  /* 0x0000002a272a7209 */ /* 0x000fe20007800000 */
[----:B------:R0:W-:Y:S04]  /*91c0*/  MUFU.EX2 R209, R43 ;  /* 0x0000002b00d17308 */ /* 0x0001e80000000800 */
[----:B0-----:R-:W0:Y:S02]  /*91d0*/  SHFL.BFLY PT, R43, R42, 0x2, 0x1f ;  /* 0x0c401f002a2b7f89 */ /* 0x001e2400000e0000 */
[----:B0-----:R-:W-:-:S05]  /*91e0*/  FMNMX R42, R42, R43, !PT ;  /* 0x0000002b2a2a7209 */ /* 0x001fca0007800000 */
[----:B------:R-:W0:Y:S01]  /*91f0*/  SHFL.BFLY PT, R43, R42, 0x1, 0x1f ;  /* 0x0c201f002a2b7f89 */ /* 0x000e2200000e0000 */
[----:B------:R-:W-:Y:S01]  /*9200*/  FMUL R25, R25, 1.4426950216293334961 ;  /* 0x3fb8aa3b19197820 */ /* 0x000fe20000400000 */
[----:B------:R-:W-:Y:S01]  /*9210*/  FMUL R83, R83, 1.4426950216293334961 ;  /* 0x3fb8aa3b53537820 */ /* 0x000fe20000400000 */
[--C-:B------:R-:W-:Y:S01]  /*9220*/  FADD R92, R92, -R196.reuse ;  /* 0x800000c45c5c7221 */ /* 0x100fe20000000000 */
[--C-:B------:R-:W-:Y:S01]  /*9230*/  FADD R93, R93, -R196.reuse ;  /* 0x800000c45d5d7221 */ /* 0x100fe20000000000 */
[--C-:B------:R-:W-:Y:S01]  /*9240*/  FADD R121, R121, -R196.reuse ;  /* 0x800000c479797221 */ /* 0x100fe20000000000 */
[--C-:B------:R-:W-:Y:S01]  /*9250*/  FADD R133, R133, -R196.reuse ;  /* 0x800000c485857221 */ /* 0x100fe20000000000 */
[----:B------:R-:W-:Y:S01]  /*9260*/  FMUL R92, R92, 1.4426950216293334961 ;  /* 0x3fb8aa3b5c5c7820 */ /* 0x000fe20000400000 */
[----:B------:R-:W-:Y:S01]  /*9270*/  FMUL R93, R93, 1.4426950216293334961 ;  /* 0x3fb8aa3b5d5d7820 */ /* 0x000fe20000400000 */
[----:B------:R-:W1:Y:S01]  /*9280*/  MUFU.EX2 R25, R25 ;  /* 0x0000001900197308 */ /* 0x000e620000000800 */
[----:B------:R-:W-:Y:S01]  /*9290*/  FMUL R81, R121, 1.4426950216293334961 ;  /* 0x3fb8aa3b79517820 */ /* 0x000fe20000400000 */
[----:B------:R-:W-:Y:S01]  /*92a0*/  FMUL R121, R133, 1.4426950216293334961 ;  /* 0x3fb8aa3b85797820 */ /* 0x000fe20000400000 */
[--C-:B------:R-:W-:Y:S01]  /*92b0*/  FADD R124, R124, -R196.reuse ;  /* 0x800000c47c7c7221 */ /* 0x100fe20000000000 */
[----:B------:R-:W-:-:S04]  /*92c0*/  FADD R136, R136, -R196 ;  /* 0x800000c488887221 */ /* 0x000fc80000000000 */
[----:B------:R-:W-:Y:S01]  /*92d0*/  MUFU.EX2 R83, R83 ;  /* 0x0000005300537308 */ /* 0x000fe20000000800 */
[----:B------:R-:W-:Y:S01]  /*92e0*/  FADD R145, R145, -R196 ;  /* 0x800000c491917221 */ /* 0x000fe20000000000 */
[----:B0-----:R-:W-:-:S06]  /*92f0*/  FMNMX R43, R42, R43, !PT ;  /* 0x0000002b2a2b7209 */ /* 0x001fcc0007800000 */
[----:B------:R-:W-:Y:S01]  /*9300*/  MUFU.EX2 R86, R86 ;  /* 0x0000005600567308 */ /* 0x000fe20000000800 */
[----:B------:R-:W-:Y:S01]  /*9310*/  FMNMX R133, R43, R4, !PT ;  /* 0x000000042b857209 */ /* 0x000fe20007800000 */
[----:B------:R-:W-:-:S06]  /*9320*/  FMUL R84, R124, 1.4426950216293334961 ;  /* 0x3fb8aa3b7c547820 */ /* 0x000fcc0000400000 */
[----:B------:R-:W0:Y:S01]  /*9330*/  MUFU.EX2 R3, R3 ;  /* 0x0000000300037308 */ /* 0x000e220000000800 */
[----:B------:R-:W-:Y:S01]  /*9340*/  FMUL R87, R87, 1.4426950216293334961 ;  /* 0x3fb8aa3b57577820 */ /* 0x000fe20000400000 */
[--C-:B------:R-:W-:Y:S01]  /*9350*/  FADD R96, R96, -R196.reuse ;  /* 0x800000c460607221 */ /* 0x100fe20000000000 */
[--C-:B------:R-:W-:Y:S01]  /*9360*/  FADD R97, R97, -R196.reuse ;  /* 0x800000c461617221 */ /* 0x100fe20000000000 */
[----:B------:R-:W-:-:S04]  /*9370*/  FADD R100, R100, -R196 ;  /* 0x800000c464647221 */ /* 0x000fc80000000000 */
[----:B------:R-:W-:Y:S01]  /*9380*/  MUFU.EX2 R92, R92 ;  /* 0x0000005c005c7308 */ /* 0x000fe20000000800 */
[--C-:B------:R-:W-:Y:S01]  /*9390*/  FADD R101, R101, -R196.reuse ;  /* 0x800000c465657221 */ /* 0x100fe20000000000 */
[----:B------:R-:W-:Y:S01]  /*93a0*/  FADD R116, R116, -R196 ;  /* 0x800000c474747221 */ /* 0x000fe20000000000 */
[----:B------:R-:W-:Y:S01]  /*93b0*/  FMUL R124, R136, 1.4426950216293334961 ;  /* 0x3fb8aa3b887c7820 */ /* 0x000fe20000400000 */
[----:B------:R-:W-:-:S04]  /*93c0*/  FADD R32, R32, -R133 ;  /* 0x8000008520207221 */ /* 0x000fc80000000000 */
[----:B------:R-:W3:Y:S01]  /*93d0*/  MUFU.EX2 R93, R93 ;  /* 0x0000005d005d7308 */ /* 0x000ee20000000800 */
[----:B------:R-:W-:Y:S01]  /*93e0*/  FMUL R136, R145, 1.4426950216293334961 ;  /* 0x3fb8aa3b91887820 */ /* 0x000fe20000400000 */
[--C-:B------:R-:W-:Y:S01]  /*93f0*/  FADD R104, R104, -R196.reuse ;  /* 0x800000c468687221 */ /* 0x100fe20000000000 */
[--C-:B------:R-:W-:Y:S01]  /*9400*/  FADD R105, R105, -R196.reuse ;  /* 0x800000c469697221 */ /* 0x100fe20000000000 */
[--C-:B------:R-:W-:Y:S01]  /*9410*/  FADD R108, R108, -R196.reuse ;  /* 0x800000c46c6c7221 */ /* 0x100fe20000000000 */
[--C-:B------:R-:W-:Y:S01]  /*9420*/  FADD R109, R109, -R196.reuse ;  /* 0x800000c46d6d7221 */ /* 0x100fe20000000000 */
[--C-:B------:R-:W-:Y:S01]  /*9430*/  FADD R140, R140, -R196.reuse ;  /* 0x800000c48c8c7221 */ /* 0x100fe20000000000 */
[--C-:B------:R-:W-:Y:S01]  /*9440*/  FADD R149, R149, -R196.reuse ;  /* 0x800000c495957221 */ /* 0x100fe20000000000 */
[----:B------:R-:W-:Y:S01]  /*9450*/  FADD R145, R28, -R133 ;  /* 0x800000851c917221 */ /* 0x000fe20000000000 */
[----:B------:R-:W-:Y:S01]  /*9460*/  LOP3.LUT R28, R206, 0x40, RZ, 0x3c, !PT ;  /* 0x00000040ce1c7812 */ /* 0x000fe200078e3cff */
[----:B------:R-:W-:Y:S01]  /*9470*/  FMUL R96, R96, 1.4426950216293334961 ;  /* 0x3fb8aa3b60607820 */ /* 0x000fe20000400000 */
[----:B------:R-:W-:Y:S01]  /*9480*/  FMUL R97, R97, 1.4426950216293334961 ;  /* 0x3fb8aa3b61617820 */ /* 0x000fe20000400000 */
[----:B------:R-:W-:Y:S01]  /*9490*/  FMUL R100, R100, 1.4426950216293334961 ;  /* 0x3fb8aa3b64647820 */ /* 0x000fe20000400000 */
[----:B------:R-:W-:Y:S01]  /*94a0*/  FMUL R101, R101, 1.4426950216293334961 ;  /* 0x3fb8aa3b65657820 */ /* 0x000fe20000400000 */
[--C-:B------:R-:W-:Y:S01]  /*94b0*/  FADD R112, R112, -R196.reuse ;  /* 0x800000c470707221 */ /* 0x100fe20000000000 */
[--C-:B------:R-:W-:Y:S01]  /*94c0*/  FADD R113, R113, -R196.reuse ;  /* 0x800000c471717221 */ /* 0x100fe20000000000 */
[----:B------:R-:W-:Y:S01]  /*94d0*/  FMUL R76, R116, 1.4426950216293334961 ;  /* 0x3fb8aa3b744c7820 */ /* 0x000fe20000400000 */
[--C-:B------:R-:W-:Y:S01]  /*94e0*/  FADD R77, R117, -R196.reuse ;  /* 0x800000c4754d7221 */ /* 0x100fe20000000000 */
[----:B------:R-:W-:Y:S01]  /*94f0*/  FMUL R32, R32, 1.4426950216293334961 ;  /* 0x3fb8aa3b20207820 */ /* 0x000fe20000400000 */
[----:B------:R-:W-:Y:S01]  /*9500*/  FADD R116, R128, -R196 ;  /* 0x800000c480747221 */ /* 0x000fe20000000000 */
[----:B------:R-:W-:Y:S01]  /*9510*/  MUFU.EX2 R87, R87 ;  /* 0x0000005700577308 */ /* 0x000fe20000000800 */
[----:B------:R-:W-:Y:S01]  /*9520*/  FMUL R104, R104, 1.4426950216293334961 ;  /* 0x3fb8aa3b68687820 */ /* 0x000fe20000400000 */
[----:B------:R-:W-:Y:S01]  /*9530*/  FMUL R105, R105, 1.4426950216293334961 ;  /* 0x3fb8aa3b69697820 */ /* 0x000fe20000400000 */
[----:B------:R-:W-:Y:S01]  /*9540*/  FMUL R108, R108, 1.4426950216293334961 ;  /* 0x3fb8aa3b6c6c7820 */ /* 0x000fe20000400000 */
[----:B------:R-:W-:Y:S01]  /*9550*/  FMUL R109, R109, 1.4426950216293334961 ;  /* 0x3fb8aa3b6d6d7820 */ /* 0x000fe20000400000 */
[----:B------:R-:W-:Y:S01]  /*9560*/  FMUL R128, R140, 1.4426950216293334961 ;  /* 0x3fb8aa3b8c807820 */ /* 0x000fe20000400000 */
[----:B------:R-:W-:-:S02]  /*9570*/  FMUL R140, R149, 1.4426950216293334961 ;  /* 0x3fb8aa3b958c7820 */ /* 0x000fc40000400000 */
[----:B------:R-:W4:Y:S01]  /*9580*/  MUFU.EX2 R90, R90 ;  /* 0x0000005a005a7308 */ /* 0x000f220000000800 */
[----:B------:R-:W-:Y:S01]  /*9590*/  FMUL R112, R112, 1.4426950216293334961 ;  /* 0x3fb8aa3b70707820 */ /* 0x000fe20000400000 */
[----:B------:R-:W-:Y:S01]  /*95a0*/  FMUL R113, R113, 1.4426950216293334961 ;  /* 0x3fb8aa3b71717820 */ /* 0x000fe20000400000 */
[----:B------:R-:W-:Y:S01]  /*95b0*/  FMUL R77, R77, 1.4426950216293334961 ;  /* 0x3fb8aa3b4d4d7820 */ /* 0x000fe20000400000 */
[----:B------:R-:W-:Y:S01]  /*95c0*/  FADD R29, R29, -R133 ;  /* 0x800000851d1d7221 */ /* 0x000fe20000000000 */
[----:B------:R-:W-:Y:S03]  /*95d0*/  STS.U8 [R28+UR11+0x1200], R212 ;  /* 0x001200d41c007988 */ /* 0x000fe6000800000b */
[----:B------:R-:W-:Y:S01]  /*95e0*/  MUFU.EX2 R91, R91 ;  /* 0x0000005b005b7308 */ /* 0x000fe20000000800 */
[----:B------:R-:W-:Y:S01]  /*95f0*/  STS.U8 [R28+UR11+0x1600], R220 ;  /* 0x001600dc1c007988 */ /* 0x000fe2000800000b */
[--C-:B------:R-:W-:Y:S01]  /*9600*/  FADD R125, R125, -R196.reuse ;  /* 0x800000c47d7d7221 */ /* 0x100fe20000000000 */
[----:B------:R-:W-:-:S02]  /*9610*/  FADD R148, R148, -R196 ;  /* 0x800000c494947221 */ /* 0x000fc40000000000 */
[----:B------:R-:W-:Y:S03]  /*9620*/  STS.U8 [R28+UR11+0x1a00], R232 ;  /* 0x001a00e81c007988 */ /* 0x000fe6000800000b */
[----:B------:R-:W-:Y:S01]  /*9630*/  MUFU.EX2 R95, R95 ;  /* 0x0000005f005f7308 */ /* 0x000fe20000000800 */
[----:B------:R1:W-:Y:S01]  /*9640*/  STS.U8 [R28+UR11+0x1e00], R240 ;  /* 0x001e00f01c007988 */ /* 0x0003e2000800000b */
[----:B------:R-:W-:Y:S01]  /*9650*/  FADD R120, R120, -R196 ;  /* 0x800000c478787221 */ /* 0x000fe20000000000 */
[----:B------:R-:W-:-:S05]  /*9660*/  FMUL R29, R29, 1.4426950216293334961 ;  /* 0x3fb8aa3b1d1d7820 */ /* 0x000fca0000400000 */
[----:B------:R-:W-:Y:S01]  /*9670*/  MUFU.EX2 R98, R98 ;  /* 0x0000006200627308 */ /* 0x000fe20000000800 */
[----:B-1----:R-:W-:-:S07]  /*9680*/  F2FP.SATFINITE.E4M3.F32.PACK_AB_MERGE_C R28, R56, R25, RZ ;  /* 0x00000019381c723e */ /* 0x002fce00048070ff */
[----:B------:R-:W-:Y:S01]  /*9690*/  MUFU.EX2 R99, R99 ;  /* 0x0000006300637308 */ /* 0x000fe20000000800 */
[----:B------:R-:W-:Y:S01]  /*96a0*/  FMUL R85, R125, 1.4426950216293334961 ;  /* 0x3fb8aa3b7d557820 */ /* 0x000fe20000400000 */
[----:B0-----:R-:W-:-:S06]  /*96b0*/  F2FP.SATFINITE.E4M3.F32.PACK_AB_MERGE_C R28, R3, R89, R28 ;  /* 0x00000059031c723e */ /* 0x001fcc000480701c */
[----:B------:R-:W-:Y:S01]  /*96c0*/  MUFU.EX2 R102, R102 ;  /* 0x0000006600667308 */ /* 0x000fe20000000800 */
[----:B------:R-:W-:Y:S01]  /*96d0*/  FADD R125, R137, -R196 ;  /* 0x800000c4897d7221 */ /* 0x000fe20000000000 */
[----:B------:R-:W-:-:S06]  /*96e0*/  FADD R37, R37, -R133 ;  /* 0x8000008525257221 */ /* 0x000fcc0000000000 */
[----:B------:R-:W0:Y:S01]  /*96f0*/  MUFU.EX2 R103, R103 ;  /* 0x0000006700677308 */ /* 0x000e220000000800 */
[----:B------:R-:W-:-:S07]  /*9700*/  FMUL R137, R148, 1.4426950216293334961 ;  /* 0x3fb8aa3b94897820 */ /* 0x000fce0000400000 */
[----:B------:R1:W-:Y:S01]  /*9710*/  MUFU.EX2 R149, R32 ;  /* 0x0000002000957308 */ /* 0x0003e20000000800 */
[----:B------:R-:W-:Y:S01]  /*9720*/  FMUL R80, R120, 1.4426950216293334961 ;  /* 0x3fb8aa3b78507820 */ /* 0x000fe20000400000 */
[----:B------:R-:W-:-:S06]  /*9730*/  FADD R36, R36, -R133 ;  /* 0x8000008524247221 */ /* 0x000fcc0000000000 */
[----:B------:R-:W-:Y:S01]  /*9740*/  MUFU.EX2 R106, R106 ;  /* 0x0000006a006a7308 */ /* 0x000fe20000000800 */
[----:B-1----:R-:W-:-:S04]  /*9750*/  F2FP.SATFINITE.E4M3.F32.PACK_AB_MERGE_C R32, R86, R83, RZ ;  /* 0x000000535620723e */ /* 0x002fc800048070ff */
[----:B---3--:R-:W-:-:S03]  /*9760*/  F2FP.SATFINITE.E4M3.F32.PACK_AB_MERGE_C R32, R93, R92, R32 ;  /* 0x0000005c5d20723e */ /* 0x008fc60004807020 */
[----:B------:R-:W-:Y:S08]  /*9770*/  MUFU.EX2 R107, R107 ;  /* 0x0000006b006b7308 */ /* 0x000ff00000000800 */
[----:B------:R-:W-:Y:S08]  /*9780*/  MUFU.EX2 R110, R110 ;  /* 0x0000006e006e7308 */ /* 0x000ff00000000800 */
[----:B------:R-:W-:Y:S08]  /*9790*/  MUFU.EX2 R111, R111 ;  /* 0x0000006f006f7308 */ /* 0x000ff00000000800 */
[----:B------:R-:W-:Y:S08]  /*97a0*/  MUFU.EX2 R96, R96 ;  /* 0x0000006000607308 */ /* 0x000ff00000000800 */
[----:B------:R-:W1:Y:S08]  /*97b0*/  MUFU.EX2 R97, R97 ;  /* 0x0000006100617308 */ /* 0x000e700000000800 */
[----:B------:R-:W-:Y:S08]  /*97c0*/  MUFU.EX2 R100, R100 ;  /* 0x0000006400647308 */ /* 0x000ff00000000800 */
[----:B------:R-:W-:Y:S01]  /*97d0*/  MUFU.EX2 R101, R101 ;  /* 0x0000006500657308 */ /* 0x000fe20000000800 */
[----:B------:R-:W-:-:S07]  /*97e0*/  FMUL R37, R37, 1.4426950216293334961 ;  /* 0x3fb8aa3b25257820 */ /* 0x000fce0000400000 */
[----:B------:R-:W-:Y:S08]  /*97f0*/  MUFU.EX2 R104, R104 ;  /* 0x0000006800687308 */ /* 0x000ff00000000800 */
[----:B------:R-:W-:Y:S08]  /*9800*/  MUFU.EX2 R105, R105 ;  /* 0x0000006900697308 */ /* 0x000ff00000000800 */
[----:B------:R-:W-:Y:S08]  /*9810*/  MUFU.EX2 R108, R108 ;  /* 0x0000006c006c7308 */ /* 0x000ff00000000800 */
[----:B------:R-:W3:Y:S01]  /*9820*/  MUFU.EX2 R109, R109 ;  /* 0x0000006d006d7308 */ /* 0x000ee20000000800 */
[----:B------:R-:W-:Y:S01]  /*9830*/  FADD R200, R200, -R142 ;  /* 0x8000008ec8c87221 */ /* 0x000fe20000000000 */
[----:B------:R-:W-:-:S06]  /*9840*/  FMUL R36, R36, 1.4426950216293334961 ;  /* 0x3fb8aa3b24247820 */ /* 0x000fcc0000400000 */
[----:B------:R-:W-:Y:S01]  /*9850*/  MUFU.EX2 R112, R112 ;  /* 0x0000007000707308 */ /* 0x000fe20000000800 */
[----:B------:R-:W-:-:S07]  /*9860*/  FADD R201, R201, -R142 ;  /* 0x8000008ec9c97221 */ /* 0x000fce0000000000 */
[----:B------:R-:W5:Y:S08]  /*9870*/  MUFU.EX2 R113, R113 ;  /* 0x0000007100717308 */ /* 0x000f700000000800 */
[----:B------:R-:W-:Y:S08]  /*9880*/  MUFU.EX2 R76, R76 ;  /* 0x0000004c004c7308 */ /* 0x000ff00000000800 */
[----:B------:R-:W2:Y:S01]  /*9890*/  MUFU.EX2 R77, R77 ;  /* 0x0000004d004d7308 */ /* 0x000ea20000000800 */
[----:B------:R-:W-:-:S07]  /*98a0*/  FADD R199, R40, -R133 ;  /* 0x8000008528c77221 */ /* 0x000fce0000000000 */
[----:B------:R0:W-:Y:S01]  /*98b0*/  MUFU.EX2 R148, R29 ;  /* 0x0000001d00947308 */ /* 0x0001e20000000800 */
[----:B----4-:R-:W-:Y:S01]  /*98c0*/  F2FP.SATFINITE.E4M3.F32.PACK_AB_MERGE_C R40, R90, R87, RZ ;  /* 0x000000575a28723e */ /* 0x010fe200048070ff */
[----:B------:R-:W-:-:S06]  /*98d0*/  FMUL R5, R200, 1.4426950216293334961 ;  /* 0x3fb8aa3bc8057820 */ /* 0x000fcc0000400000 */
[----:B------:R-:W-:Y:S01]  /*98e0*/  MUFU.EX2 R114, R114 ;  /* 0x0000007200727308 */ /* 0x000fe20000000800 */
[----:B0-----:R-:W-:Y:S02]  /*98f0*/  SEL R29, R28, R32, !P0 ;  /* 0x000000201c1d7207 */ /* 0x001fe40004000000 */
[----:B------:R-:W-:Y:S02]  /*9900*/  SEL R28, R32, R28, !P0 ;  /* 0x0000001c201c7207 */ /* 0x000fe40004000000 */
[----:B------:R-:W-:-:S03]  /*9910*/  LOP3.LUT R32, R206, 0x50, RZ, 0x3c, !PT ;  /* 0x00000050ce207812 */ /* 0x000fc600078e3cff */
[----:B------:R-:W-:Y:S01]  /*9920*/  MUFU.EX2 R115, R115 ;  /* 0x0000007300737308 */ /* 0x000fe20000000800 */
[----:B------:R-:W-:Y:S01]  /*9930*/  FMUL R122, R122, 1.4426950216293334961 ;  /* 0x3fb8aa3b7a7a7820 */ /* 0x000fe20000400000 */
[----:B------:R-:W-:Y:S06]  /*9940*/  STS.U8 [R32+UR11+0x1280], R213 ;  /* 0x001280d520007988 */ /* 0x000fec000800000b */
[----:B------:R-:W-:Y:S01]  /*9950*/  MUFU.EX2 R118, R118 ;  /* 0x0000007600767308 */ /* 0x000fe20000000800 */
[----:B------:R-:W-:Y:S07]  /*9960*/  STS.U8 [R32+UR11+0x1680], R221 ;  /* 0x001680dd20007988 */ /* 0x000fee000800000b */
[----:B------:R-:W0:Y:S01]  /*9970*/  MUFU.EX2 R119, R119 ;  /* 0x0000007700777308 */ /* 0x000e220000000800 */
[----:B------:R-:W-:Y:S01]  /*9980*/  STS.U8 [R32+UR11+0x1a80], R233 ;  /* 0x001a80e920007988 */ /* 0x000fe2000800000b */
[----:B------:R-:W-:Y:S01]  /*9990*/  FMUL R200, R201, 1.4426950216293334961 ;  /* 0x3fb8aa3bc9c87820 */ /* 0x000fe20000400000 */
[--C-:B------:R-:W-:Y:S01]  /*99a0*/  FADD R129, R129, -R196.reuse ;  /* 0x800000c481817221 */ /* 0x100fe20000000000 */
[----:B------:R-:W-:Y:S01]  /*99b0*/  FADD R132, R132, -R196 ;  /* 0x800000c484847221 */ /* 0x000fe20000000000 */
[----:B------:R4:W-:Y:S03]  /*99c0*/  STS.U8 [R32+UR11+0x1e80], R241 ;  /* 0x001e80f120007988 */ /* 0x0009e6000800000b */
[----:B------:R-:W-:Y:S01]  /*99d0*/  MUFU.EX2 R80, R80 ;  /* 0x0000005000507308 */ /* 0x000fe20000000800 */
[----:B------:R-:W-:Y:S01]  /*99e0*/  FADD R46, R46, -R142 ;  /* 0x8000008e2e2e7221 */ /* 0x000fe20000000000 */
[----:B------:R-:W-:Y:S01]  /*99f0*/  FADD R201, R41, -R133 ;  /* 0x8000008529c97221 */ /* 0x000fe20000000000 */
[----:B------:R-:W-:-:S05]  /*9a00*/  FMUL R131, R131, 1.4426950216293334961 ;  /* 0x3fb8aa3b83837820 */ /* 0x000fca0000400000 */
[----:B------:R-:W-:Y:S01]  /*9a10*/  MUFU.EX2 R81, R81 ;  /* 0x0000005100517308 */ /* 0x000fe20000000800 */
[----:B----4-:R-:W-:Y:S01]  /*9a20*/  F2FP.SATFINITE.E4M3.F32.PACK_AB_MERGE_C R32, R103, R102, RZ ;  /* 0x000000666720723e */ /* 0x010fe200048070ff */
[----:B------:R-:W-:Y:S01]  /*9a30*/  FADD R141, R141, -R196 ;  /* 0x800000c48d8d7221 */ /* 0x000fe20000000000 */
[----:B-1----:R-:W-:-:S05]  /*9a40*/  F2FP.SATFINITE.E4M3.F32.PACK_AB_MERGE_C R40, R97, R96, R40 ;  /* 0x000000606128723e */ /* 0x002fca0004807028 */
[----:B------:R-:W-:Y:S01]  /*9a50*/  MUFU.EX2 R84, R84 ;  /* 0x0000005400547308 */ /* 0x000fe20000000800 */
[----:B------:R-:W-:Y:S02]  /*9a60*/  F2FP.SATFINITE.E4M3.F32.PACK_AB_MERGE_C R41, R107, R106, RZ ;  /* 0x0000006a6b29723e */ /* 0x000fe400048070ff */
[----:B------:R-:W-:-:S05]  /*9a70*/  F2FP.SATFINITE.E4M3.F32.PACK_AB_MERGE_C R42, R111, R110, RZ ;  /* 0x0000006e6f2a723e */ /* 0x000fca00048070ff */
[----:B------:R-:W1:Y:S01]  /*9a80*/  MUFU.EX2 R85, R85 ;  /* 0x0000005500557308 */ /* 0x000e620000000800 */
[----:B------:R-:W-:-:S07]  /*9a90*/  FMUL R116, R116, 1.4426950216293334961 ;  /* 0x3fb8aa3b74747820 */ /* 0x000fce0000400000 */
[----:B------:R4:W-:Y:S01]  /*9aa0*/  MUFU.EX2 R197, R37 ;  /* 0x0000002500c57308 */ /* 0x0009e20000000800 */
[----:B------:R-:W-:Y:S01]  /*9ab0*/  FMUL R117, R129, 1.4426950216293334961 ;  /* 0x3fb8aa3b81757820 */ /* 0x000fe20000400000 */
[----:B------:R-:W-:Y:S01]  /*9ac0*/  FMUL R120, R132, 1.4426950216293334961 ;  /* 0x3fb8aa3b84787820 */ /* 0x000fe20000400000 */
[----:B---3--:R-:W-:-:S05]  /*9ad0*/  F2FP.SATFINITE.E4M3.F32.PACK_AB_MERGE_C R32, R109, R108, R32 ;  /* 0x0000006c6d20723e */ /* 0x008fca0004807020 */
[----:B------:R3:W-:Y:S01]  /*9ae0*/  MUFU.EX2 R195, R36 ;  /* 0x0000002400c37308 */ /* 0x0007e20000000800 */
[----:B----4-:R-:W-:Y:S01]  /*9af0*/  F2FP.SATFINITE.E4M3.F32.PACK_AB_MERGE_C R37, R95, R91, RZ ;  /* 0x0000005b5f25723e */ /* 0x010fe200048070ff */
[----:B------:R-:W-:-:S03]  /*9b00*/  FMUL R46, R46, 1.4426950216293334961 ;  /* 0x3fb8aa3b2e2e7820 */ /* 0x000fc60000400000 */
[----:B------:R-:W-:Y:S02]  /*9b10*/  F2FP.SATFINITE.E4M3.F32.PACK_AB_MERGE_C R37, R101, R100, R37 ;  /* 0x000000646525723e */ /* 0x000fe40004807025 */
[----:B---3--:R-:W-:Y:S01]  /*9b20*/  F2FP.SATFINITE.E4M3.F32.PACK_AB_MERGE_C R36, R99, R98, RZ ;  /* 0x000000626324723e */ /* 0x008fe200048070ff */
[----:B------:R-:W-:Y:S01]  /*9b30*/  FADD R188, R33, -R133 ;  /* 0x8000008521bc7221 */ /* 0x000fe20000000000 */
[----:B------:R-:W-:Y:S02]  /*9b40*/  MUFU.EX2 R122, R122 ;  /* 0x0000007a007a7308 */ /* 0x000fe40000000800 */
[----:B------:R-:W-:Y:S01]  /*9b50*/  F2FP.SATFINITE.E4M3.F32.PACK_AB_MERGE_C R36, R105, R104, R36 ;  /* 0x000000686924723e */ /* 0x000fe20004807024 */
[----:B------:R-:W-:Y:S01]  /*9b60*/  FMUL R125, R125, 1.4426950216293334961 ;  /* 0x3fb8aa3b7d7d7820 */ /* 0x000fe20000400000 */
[----:B------:R-:W-:Y:S01]  /*9b70*/  FMUL R129, R141, 1.4426950216293334961 ;  /* 0x3fb8aa3b8d817820 */ /* 0x000fe20000400000 */
[----:B------:R-:W-:Y:S02]  /*9b80*/  SEL R33, R40, R37, !P0 ;  /* 0x0000002528217207 */ /* 0x000fe40004000000 */
[----:B-----5:R-:W-:Y:S01]  /*9b90*/  F2FP.SATFINITE.E4M3.F32.PACK_AB_MERGE_C R41, R113, R112, R41 ;  /* 0x000000707129723e */ /* 0x020fe20004807029 */
[----:B------:R-:W-:Y:S01]  /*9ba0*/  MUFU.EX2 R123, R123 ;  /* 0x0000007b007b7308 */ /* 0x000fe20000000800 */
[----:B--2---:R-:W-:-:S02]  /*9bb0*/  F2FP.SATFINITE.E4M3.F32.PACK_AB_MERGE_C R42, R77, R76, R42 ;  /* 0x0000004c4d2a723e */ /* 0x004fc4000480702a */
[----:B------:R-:W-:Y:S01]  /*9bc0*/  SEL R40, R37, R40, !P0 ;  /* 0x0000002825287207 */ /* 0x000fe20004000000 */
[----:B------:R-:W-:Y:S01]  /*9bd0*/  FADD R212, R44, -R133 ;  /* 0x800000852cd47221 */ /* 0x000fe20000000000 */
[----:B------:R-:W-:-:S03]  /*9be0*/  SEL R37, R36, R32, !P0 ;  /* 0x0000002024257207 */ /* 0x000fc60004000000 */
[----:B------:R-:W-:Y:S01]  /*9bf0*/  MUFU.EX2 R126, R126 ;  /* 0x0000007e007e7308 */ /* 0x000fe20000000800 */
[----:B------:R-:W-:Y:S02]  /*9c00*/  SEL R36, R32, R36, !P0 ;  /* 0x0000002420247207 */ /* 0x000fe40004000000 */
[----:B------:R-:W-:-:S05]  /*9c10*/  SEL R32, R41, R42, !P0 ;  /* 0x0000002a29207207 */ /* 0x000fca0004000000 */
[----:B------:R-:W-:Y:S01]  /*9c20*/  MUFU.EX2 R127, R127 ;  /* 0x0000007f007f7308 */ /* 0x000fe20000000800 */
[----:B0-----:R-:W-:Y:S01]  /*9c30*/  F2FP.SATFINITE.E4M3.F32.PACK_AB_MERGE_C R44, R119, R118, RZ ;  /* 0x00000076772c723e */ /* 0x001fe200048070ff */
[----:B------:R-:W-:Y:S01]  /*9c40*/  FADD R144, R144, -R196 ;  /* 0x800000c490907221 */ /* 0x000fe20000000000 */
[----:B------:R-:W-:-:S05]  /*9c50*/  SEL R41, R42, R41, !P0 ;  /* 0x000000292a297207 */ /* 0x000fca0004000000 */
[----:B------:R-:W-:Y:S01]  /*9c60*/  MUFU.EX2 R130, R130 ;  /* 0x0000008200827308 */ /* 0x000fe20000000800 */
[----:B------:R-:W-:Y:S01]  /*9c70*/  LOP3.LUT R42, R206, 0x60, RZ, 0x3c, !PT ;  /* 0x00000060ce2a7812 */ /* 0x000fe200078e3cff */
[----:B------:R-:W-:-:S06]  /*9c80*/  FADD R51, R51, -R142 ;  /* 0x8000008e33337221 */ /* 0x000fcc0000000000 */
[----:B------:R-:W-:Y:S01]  /*9c90*/  MUFU.EX2 R131, R131 ;  /* 0x0000008300837308 */ /* 0x000fe20000000800 */
[----:B------:R-:W-:Y:S01]  /*9ca0*/  FADD R45, R45, -R133 ;  /* 0x800000852d2d7221 */ /* 0x000fe20000000000 */
[----:B-1----:R-:W-:-:S06]  /*9cb0*/  F2FP.SATFINITE.E4M3.F32.PACK_AB_MERGE_C R44, R85, R84, R44 ;  /* 0x00000054552c723e */ /* 0x002fcc000480702c */
[----:B------:R-:W-:Y:S08]  /*9cc0*/  MUFU.EX2 R134, R134 ;  /* 0x0000008600867308 */ /* 0x000ff00000000800 */
[----:B------:R-:W0:Y:S01]  /*9cd0*/  MUFU.EX2 R135, R135 ;  /* 0x0000008700877308 */ /* 0x000e220000000800 */
[----:B------:R-:W-:-:S07]  /*9ce0*/  FADD R50, R50, -R142 ;  /* 0x8000008e32327221 */ /* 0x000fce0000000000 */
[----:B------:R1:W-:Y:S01]  /*9cf0*/  MUFU.EX2 R210, R46 ;  /* 0x0000002e00d27308 */ /* 0x0003e20000000800 */
[----:B------:R-:W-:-:S07]  /*9d00*/  FMUL R132, R144, 1.4426950216293334961 ;  /* 0x3fb8aa3b90847820 */ /* 0x000fce0000400000 */
[----:B------:R-:W-:Y:S01]  /*9d10*/  MUFU.EX2 R116, R116 ;  /* 0x0000007400747308 */ /* 0x000fe20000000800 */
[----:B-1----:R-:W-:-:S07]  /*9d20*/  F2FP.SATFINITE.E4M3.F32.PACK_AB_MERGE_C R46, R115, R114, RZ ;  /* 0x00000072732e723e */ /* 0x002fce00048070ff */
[----:B------:R-:W1:Y:S01]  /*9d30*/  MUFU.EX2 R117, R117 ;  /* 0x0000007500757308 */ /* 0x000e620000000800 */
[----:B------:R-:W-:-:S07]  /*9d40*/  F2FP.SATFINITE.E4M3.F32.PACK_AB_MERGE_C R46, R81, R80, R46 ;  /* 0x00000050512e723e */ /* 0x000fce000480702e */
[----:B------:R-:W-:Y:S01]  /*9d50*/  MUFU.EX2 R120, R120 ;  /* 0x0000007800787308 */ /* 0x000fe20000000800 */
[----:B------:R-:W-:Y:S07]  /*9d60*/  STS.U8 [R42+UR11+0x1300], R214 ;  /* 0x001300d62a007988 */ /* 0x000fee000800000b */
[----:B------:R-:W-:Y:S01]  /*9d70*/  MUFU.EX2 R121, R121 ;  /* 0x0000007900797308 */ /* 0x000fe20000000800 */
[----:B------:R-:W-:Y:S01]  /*9d80*/  STS.U8 [R42+UR11+0x1700], R222 ;  /* 0x001700de2a007988 */ /* 0x000fe2000800000b */
[----:B------:R-:W-:-:S06]  /*9d90*/  FMUL R51, R51, 1.4426950216293334961 ;  /* 0x3fb8aa3b33337820 */ /* 0x000fcc0000400000 */
[----:B------:R-:W-:Y:S01]  /*9da0*/  MUFU.EX2 R124, R124 ;  /* 0x0000007c007c7308 */ /* 0x000fe20000000800 */
[----:B------:R-:W-:Y:S01]  /*9db0*/  STS.U8 [R42+UR11+0x1b00], R234 ;  /* 0x001b00ea2a007988 */ /* 0x000fe2000800000b */
[----:B------:R-:W-:-:S06]  /*9dc0*/  FMUL R45, R45, 1.4426950216293334961 ;  /* 0x3fb8aa3b2d2d7820 */ /* 0x000fcc0000400000 */
[----:B------:R-:W-:Y:S01]  /*9dd0*/  MUFU.EX2 R125, R125 ;  /* 0x0000007d007d7308 */ /* 0x000fe20000000800 */
[----:B------:R2:W-:Y:S01]  /*9de0*/  STS.U8 [R42+UR11+0x1f00], R242 ;  /* 0x001f00f22a007988 */ /* 0x0005e2000800000b */
[----:B------:R-:W-:-:S06]  /*9df0*/  LOP3.LUT R43, R206, 0x70, RZ, 0x3c, !PT ;  /* 0x00000070ce2b7812 */ /* 0x000fcc00078e3cff */
[----:B------:R-:W-:Y:S08]  /*9e00*/  MUFU.EX2 R128, R128 ;  /* 0x0000008000807308 */ /* 0x000ff00000000800 */
[----:B------:R-:W3:Y:S01]  /*9e10*/  MUFU.EX2 R129, R129 ;  /* 0x0000008100817308 */ /* 0x000ee20000000800 */
[----:B--2---:R-:W-:Y:S01]  /*9e20*/  SEL R42, R46, R44, !P0 ;  /* 0x0000002c2e2a7207 */ /* 0x004fe20004000000 */
[----:B------:R-:W-:Y:S01]  /*9e30*/  FMUL R50, R50, 1.4426950216293334961 ;  /* 0x3fb8aa3b32327820 */ /* 0x000fe20000400000 */
[----:B------:R-:W-:Y:S01]  /*9e40*/  SEL R46, R44, R46, !P0 ;  /* 0x0000002e2c2e7207 */ /* 0x000fe20004000000 */
[----:B------:R-:W-:-:S04]  /*9e50*/  FADD R44, R57, -R133 ;  /* 0x80000085392c7221 */ /* 0x000fc80000000000 */
[----:B------:R-:W-:Y:S01]  /*9e60*/  MUFU.EX2 R138, R138 ;  /* 0x0000008a008a7308 */ /* 0x000fe20000000800 */
[----:B------:R2:W-:Y:S07]  /*9e70*/  STS.U8 [R43+UR11+0x1f80], R202 ;  /* 0x001f80ca2b007988 */ /* 0x0005ee000800000b */
[----:B------:R-:W4:Y:S08]  /*9e80*/  MUFU.EX2 R139, R139 ;  /* 0x0000008b008b7308 */ /* 0x000f300000000800 */
[----:B------:R-:W5:Y:S01]  /*9e90*/  MUFU.EX2 R143, R143 ;  /* 0x0000008f008f7308 */ /* 0x000f620000000800 */
[----:B--2---:R-:W-:Y:S01]  /*9ea0*/  FMUL R202, R44, 1.4426950216293334961 ;  /* 0x3fb8aa3b2cca7820 */ /* 0x004fe20000400000 */
[----:B0-----:R-:W-:Y:S01]  /*9eb0*/  F2FP.SATFINITE.E4M3.F32.PACK_AB_MERGE_C R44, R135, R134, RZ ;  /* 0x00000086872c723e */ /* 0x001fe200048070ff */
[----:B------:R-:W-:-:S05]  /*9ec0*/  FADD R225, R225, -R133 ;  /* 0x80000085e1e17221 */ /* 0x000fca0000000000 */
[----:B------:R0:W-:Y:S01]  /*9ed0*/  MUFU.EX2 R217, R51 ;  /* 0x0000003300d97308 */ /* 0x0001e20000000800 */
[----:B------:R-:W-:-:S07]  /*9ee0*/  FADD R243, R243, -R133 ;  /* 0x80000085f3f37221 */ /* 0x000fce0000000000 */
[----:B------:R-:W-:Y:S01]  /*9ef0*/  MUFU.EX2 R132, R132 ;  /* 0x0000008400847308 */ /* 0x000fe20000000800 */
[----:B0-----:R-:W-:-:S07]  /*9f00*/  F2FP.SATFINITE.E4M3.F32.PACK_AB_MERGE_C R51, R123, R122, RZ ;  /* 0x0000007a7b33723e */ /* 0x001fce00048070ff */
[----:B------:R-:W0:Y:S01]  /*9f10*/  MUFU.EX2 R136, R136 ;  /* 0x0000008800887308 */ /* 0x000e220000000800 */
[----:B-1----:R-:W-:-:S07]  /*9f20*/  F2FP.SATFINITE.E4M3.F32.PACK_AB_MERGE_C R51, R117, R116, R51 ;  /* 0x000000747533723e */ /* 0x002fce0004807033 */
[----:B------:R-:W-:Y:S01]  /*9f30*/  MUFU.EX2 R137, R137 ;  /* 0x0000008900897308 */ /* 0x000fe20000000800 */
[----:B---3--:R-:W-:-:S07]  /*9f40*/  F2FP.SATFINITE.E4M3.F32.PACK_AB_MERGE_C R44, R129, R128, R44 ;  /* 0x00000080812c723e */ /* 0x008fce000480702c */
[----:B------:R-:W1:Y:S08]  /*9f50*/  MUFU.EX2 R140, R140 ;  /* 0x0000008c008c7308 */ /* 0x000e700000000800 */
[----:B------:R2:W-:Y:S01]  /*9f60*/  MUFU.EX2 R213, R45 ;  /* 0x0000002d00d57308 */ /* 0x0005e20000000800 */
[----:B------:R-:W-:Y:S07]  /*9f70*/  STS.U8 [R43+UR11+0x1380], R215 ;  /* 0x001380d72b007988 */ /* 0x000fee000800000b */
[----:B------:R3:W-:Y:S01]  /*9f80*/  MUFU.EX2 R216, R50 ;  /* 0x0000003200d87308 */ /* 0x0007e20000000800 */
[----:B--2---:R-:W-:Y:S01]  /*9f90*/  F2FP.SATFINITE.E4M3.F32.PACK_AB_MERGE_C R45, R127, R126, RZ ;  /* 0x0000007e7f2d723e */ /* 0x004fe200048070ff */
[----:B------:R-:W-:Y:S03]  /*9fa0*/  STS.U8 [R43+UR11+0x1780], R223 ;  /* 0x001780df2b007988 */ /* 0x000fe6000800000b */
[----:B------:R-:W-:-:S02]  /*9fb0*/  F2FP.SATFINITE.E4M3.F32.PACK_AB_MERGE_C R45, R121, R120, R45 ;  /* 0x00000078792d723e */ /* 0x000fc4000480702d */
[----:B---3--:R-:W-:Y:S01]  /*9fc0*/  F2FP.SATFINITE.E4M3.F32.PACK_AB_MERGE_C R50, R131, R130, RZ ;  /* 0x000000828332723e */ /* 0x008fe200048070ff */
[----:B------:R2:W-:Y:S01]  /*9fd0*/  STS.U8 [R43+UR11+0x1b80], R235 ;  /* 0x001b80eb2b007988 */ /* 0x0005e2000800000b */
[----:B------:R-:W-:Y:S02]  /*9fe0*/  FMUL R141, R225, 1.4426950216293334961 ;  /* 0x3fb8aa3be18d7820 */ /* 0x000fe40000400000 */
[----:B------:R-:W-:Y:S01]  /*9ff0*/  F2FP.SATFINITE.E4M3.F32.PACK_AB_MERGE_C R50, R125, R124, R50 ;  /* 0x0000007c7d32723e */ /* 0x000fe20004807032 */
[----:B------:R-:W-:Y:S01]  /*a000*/  FMUL R144, R243, 1.4426950216293334961 ;  /* 0x3fb8aa3bf3907820 */ /* 0x000fe20000400000 */
[----:B------:R-:W-:Y:S01]  /*a010*/  FMUL R145, R145, 1.4426950216293334961 ;  /* 0x3fb8aa3b91917820 */ /* 0x000fe20000400000 */
[----:B------:R-:W-:Y:S01]  /*a020*/  FADD R47, R47, -R142 ;  /* 0x8000008e2f2f7221 */ /* 0x000fe20000000000 */
[----:B------:R-:W3:Y:S01]  /*a030*/  MUFU.EX2 R146, R146 ;  /* 0x0000009200927308 */ /* 0x000ee20000000800 */
[----:B------:R-:W-:Y:S01]  /*a040*/  FADD R49, R49, -R133 ;  /* 0x8000008531317221 */ /* 0x000fe20000000000 */
[----:B----4-:R-:W-:-:S02]  /*a050*/  F2FP.SATFINITE.E4M3.F32.PACK_AB_MERGE_C R233, R139, R138, RZ ;  /* 0x0000008a8be9723e */ /* 0x010fc400048070ff */
[----:B--2---:R-:W-:Y:S01]  /*a060*/  SEL R43, R51, R45, !P0 ;  /* 0x0000002d332b7207 */ /* 0x004fe20004000000 */
[----:B------:R-:W-:Y:S01]  /*a070*/  FMUL R203, R203, 1.4426950216293334961 ;  /* 0x3fb8aa3bcbcb7820 */ /* 0x000fe20000400000 */
[----:B------:R-:W-:Y:S01]  /*a080*/  SEL R51, R45, R51, !P0 ;  /* 0x000000332d337207 */ /* 0x000fe20004000000 */
[----:B------:R-:W-:Y:S01]  /*a090*/  FMUL R204, R204, 1.4426950216293334961 ;  /* 0x3fb8aa3bcccc7820 */ /* 0x000fe20000400000 */
[----:B------:R-:W-:Y:S01]  /*a0a0*/  SEL R45, R50, R44, !P0 ;  /* 0x0000002c322d7207 */ /* 0x000fe20004000000 */
[----:B------:R-:W-:Y:S01]  /*a0b0*/  FADD R54, R54, -R142 ;  /* 0x8000008e36367221 */ /* 0x000fe20000000000 */
[----:B------:R-:W-:Y:S01]  /*a0c0*/  SEL R50, R44, R50, !P0 ;  /* 0x000000322c327207 */ /* 0x000fe20004000000 */
[----:B------:R-:W-:Y:S01]  /*a0d0*/  FMUL R47, R47, 1.4426950216293334961 ;  /* 0x3fb8aa3b2f2f7820 */ /* 0x000fe20000400000 */
[----:B-----5:R-:W-:Y:S01]  /*a0e0*/  F2FP.SATFINITE.E4M3.F32.PACK_AB_MERGE_C R44, R26, R143, RZ ;  /* 0x0000008f1a2c723e */ /* 0x020fe200048070ff */
[----:B------:R-:W-:Y:S01]  /*a0f0*/  MUFU.EX2 R141, R141 ;  /* 0x0000008d008d7308 */ /* 0x000fe20000000800 */
[----:B------:R-:W-:Y:S01]  /*a100*/  FMUL R49, R49, 1.4426950216293334961 ;  /* 0x3fb8aa3b31317820 */ /* 0x000fe20000400000 */
[----:B0-----:R-:W-:Y:S01]  /*a110*/  F2FP.SATFINITE.E4M3.F32.PACK_AB_MERGE_C R233, R136, R132, R233 ;  /* 0x0000008488e9723e */ /* 0x001fe200048070e9 */
[----:B------:R-:W-:Y:S01]  /*a120*/  FMUL R188, R188, 1.4426950216293334961 ;  /* 0x3fb8aa3bbcbc7820 */ /* 0x000fe20000400000 */
[----:B-1----:R-:W-:Y:S01]  /*a130*/  F2FP.SATFINITE.E4M3.F32.PACK_AB_MERGE_C R44, R140, R137, R44 ;  /* 0x000000898c2c723e */ /* 0x002fe2000480702c */
[--C-:B------:R-:W-:Y:S01]  /*a140*/  FADD R220, R48, -R133.reuse ;  /* 0x8000008530dc7221 */ /* 0x100fe20000000000 */
[--C-:B------:R-:W-:Y:S01]  /*a150*/  FADD R55, R55, -R142.reuse ;  /* 0x8000008e37377221 */ /* 0x100fe20000000000 */
[--C-:B------:R-:W-:Y:S01]  /*a160*/  FADD R53, R53, -R133.reuse ;  /* 0x8000008535357221 */ /* 0x100fe20000000000 */
[----:B------:R-:W0:Y:S01]  /*a170*/  MUFU.EX2 R144, R144 ;  /* 0x0000009000907308 */ /* 0x000e220000000800 */
[--C-:B------:R-:W-:Y:S01]  /*a180*/  FADD R48, R61, -R133.reuse ;  /* 0x800000853d307221 */ /* 0x100fe20000000000 */
[--C-:B------:R-:W-:Y:S01]  /*a190*/  FADD R52, R52, -R133.reuse ;  /* 0x8000008534347221 */ /* 0x100fe20000000000 */
[----:B------:R-:W-:Y:S01]  /*a1a0*/  FMUL R199, R199, 1.4426950216293334961 ;  /* 0x3fb8aa3bc7c77820 */ /* 0x000fe20000400000 */
[----:B------:R-:W-:Y:S01]  /*a1b0*/  FMUL R201, R201, 1.4426950216293334961 ;  /* 0x3fb8aa3bc9c97820 */ /* 0x000fe20000400000 */
[----:B------:R-:W-:Y:S01]  /*a1c0*/  FMUL R212, R212, 1.4426950216293334961 ;  /* 0x3fb8aa3bd4d47820 */ /* 0x000fe20000400000 */
[----:B------:R-:W-:Y:S01]  /*a1d0*/  FADD R63, R63, -R142 ;  /* 0x8000008e3f3f7221 */ /* 0x000fe20000000000 */
[--C-:B------:R-:W-:Y:S01]  /*a1e0*/  FADD R215, R60, -R133.reuse ;  /* 0x800000853cd77221 */ /* 0x100fe20000000000 */
[----:B------:R-:W1:Y:S01]  /*a1f0*/  MUFU.EX2 R145, R145 ;  /* 0x0000009100917308 */ /* 0x000e620000000800 */
[----:B------:R-:W-:Y:S01]  /*a200*/  FMUL R54, R54, 1.4426950216293334961 ;  /* 0x3fb8aa3b36367820 */ /* 0x000fe20000400000 */
[--C-:B------:R-:W-:Y:S01]  /*a210*/  FADD R62, R62, -R133.reuse ;  /* 0x800000853e3e7221 */ /* 0x100fe20000000000 */
[--C-:B------:R-:W-:Y:S01]  /*a220*/  FADD R222, R73, -R133.reuse ;  /* 0x8000008549de7221 */ /* 0x100fe20000000000 */
[----:B------:R-:W-:-:S04]  /*a230*/  FADD R224, R31, -R133 ;  /* 0x800000851fe07221 */ /* 0x000fc80000000000 */
[----:B------:R-:W-:Y:S01]  /*a240*/  MUFU.EX2 R202, R202 ;  /* 0x000000ca00ca7308 */ /* 0x000fe20000000800 */
[----:B------:R-:W-:Y:S01]  /*a250*/  FMUL R48, R48, 1.4426950216293334961 ;  /* 0x3fb8aa3b30307820 */ /* 0x000fe20000400000 */
[--C-:B------:R-:W-:Y:S01]  /*a260*/  FADD R226, R35, -R133.reuse ;  /* 0x8000008523e27221 */ /* 0x100fe20000000000 */
[--C-:B------:R-:W-:Y:S01]  /*a270*/  FADD R230, R39, -R133.reuse ;  /* 0x8000008527e67221 */ /* 0x100fe20000000000 */
[----:B------:R-:W-:-:S04]  /*a280*/  FADD R38, R38, -R133 ;  /* 0x8000008526267221 */ /* 0x000fc80000000000 */
[----:B------:R-:W-:Y:S08]  /*a290*/  MUFU.EX2 R5, R5 ;  /* 0x0000000500057308 */ /* 0x000ff00000000800 */
[----:B------:R-:W-:Y:S01]  /*a2a0*/  MUFU.EX2 R200, R200 ;  /* 0x000000c800c87308 */ /* 0x000fe20000000800 */
[----:B------:R-:W-:Y:S01]  /*a2b0*/  F2FP.SATFINITE.E4M3.F32.PACK_AB_MERGE_C R234, R78, R75, RZ ;  /* 0x0000004b4eea723e */ /* 0x000fe200048070ff */
[----:B------:R-:W-:Y:S01]  /*a2c0*/  SHFL.IDX PT, R29, R29, R2, 0x1f ;  /* 0x00001f021d1d7589 */ /* 0x000fe200000e0000 */
[----:B------:R-:W-:-:S03]  /*a2d0*/  LOP3.LUT R235, R2, 0x1, RZ, 0x3c, !PT ;  /* 0x0000000102eb7812 */ /* 0x000fc600078e3cff */
[----:B------:R-:W-:Y:S02]  /*a2e0*/  SHFL.IDX PT, R33, R33, R2, 0x1f ;  /* 0x00001f0221217589 */ /* 0x000fe400000e0000 */
[----:B------:R2:W-:Y:S02]  /*a2f0*/  MUFU.EX2 R211, R47 ;  /* 0x0000002f00d37308 */ /* 0x0005e40000000800 */
[----:B------:R-:W-:Y:S04]  /*a300*/  SHFL.IDX PT, R37, R37, R2, 0x1f ;  /* 0x00001f0225257589 */ /* 0x000fe800000e0000 */
[----:B------:R-:W-:Y:S02]  /*a310*/  SHFL.IDX PT, R42, R42, R2, 0x1f ;  /* 0x00001f022a2a7589 */ /* 0x000fe400000e0000 */
[----:B------:R4:W-:Y:S01]  /*a320*/  MUFU.EX2 R214, R49 ;  /* 0x0000003100d67308 */ /* 0x0009e20000000800 */
[----:B--2---:R-:W-:Y:S01]  /*a330*/  FADD R47, R64, -R133 ;  /* 0x80000085402f7221 */ /* 0x004fe20000000000 */
[----:B------:R-:W-:Y:S01]  /*a340*/  SHFL.IDX PT, R236, R32, R2, 0x1f ;  /* 0x00001f0220ec7589 */ /* 0x000fe200000e0000 */
[----:B------:R2:W-:Y:S06]  /*a350*/  MEMBAR.ALL.CTA ;  /* 0x0000000000007992 */ /* 0x0005ec0000008000 */
[----:B--2---:R-:W2:Y:S01]  /*a360*/  FENCE.VIEW.ASYNC.S ;  /* 0x00000000000073c6 */ /* 0x004ea20000000000 */
[----:B------:R-:W5:Y:S01]  /*a370*/  MUFU.EX2 R203, R203 ;  /* 0x000000cb00cb7308 */ /* 0x000f620000000800 */
[----:B----4-:R-:W-:-:S02]  /*a380*/  SEL R49, R233, R44, !P0 ;  /* 0x0000002ce9317207 */ /* 0x010fc40004000000 */
[----:B------:R-:W-:Y:S01]  /*a390*/  SEL R233, R44, R233, !P0 ;  /* 0x000000e92ce97207 */ /* 0x000fe20004000000 */
[----:B------:R-:W-:-:S04]  /*a3a0*/  FMUL R44, R47, 1.4426950216293334961 ;  /* 0x3fb8aa3b2f2c7820 */ /* 0x000fc80000400000 */
[----:B------:R-:W-:Y:S01]  /*a3b0*/  MUFU.EX2 R204, R204 ;  /* 0x000000cc00cc7308 */ /* 0x000fe20000000800 */
[----:B------:R-:W-:Y:S01]  /*a3c0*/  FADD R47, R65, -R133 ;  /* 0x80000085412f7221 */ /* 0x000fe20000000000 */
[----:B------:R-:W-:-:S06]  /*a3d0*/  FMUL R55, R55, 1.4426950216293334961 ;  /* 0x3fb8aa3b37377820 */ /* 0x000fcc0000400000 */
[----:B------:R-:W4:Y:S01]  /*a3e0*/  MUFU.EX2 R188, R188 ;  /* 0x000000bc00bc7308 */ /* 0x000f220000000800 */
[----:B------:R-:W-:Y:S01]  /*a3f0*/  FMUL R220, R220, 1.4426950216293334961 ;  /* 0x3fb8aa3bdcdc7820 */ /* 0x000fe20000400000 */
[----:B------:R-:W-:Y:S01]  /*a400*/  FMUL R206, R53, 1.4426950216293334961 ;  /* 0x3fb8aa3b35ce7820 */ /* 0x000fe20000400000 */
[----:B------:R-:W-:-:S05]  /*a410*/  FMUL R47, R47, 1.4426950216293334961 ;  /* 0x3fb8aa3b2f2f7820 */ /* 0x000fca0000400000 */
[----:B------:R3:W-:Y:S01]  /*a420*/  MUFU.EX2 R218, R54 ;  /* 0x0000003600da7308 */ /* 0x0007e20000000800 */
[----:B------:R-:W-:-:S07]  /*a430*/  FMUL R52, R52, 1.4426950216293334961 ;  /* 0x3fb8aa3b34347820 */ /* 0x000fce0000400000 */
[----:B------:R1:W-:Y:S01]  /*a440*/  MUFU.EX2 R65, R44 ;  /* 0x0000002c00417308 */ /* 0x0003e20000000800 */
[----:B---3--:R-:W-:-:S04]  /*a450*/  F2FP.SATFINITE.E4M3.F32.PACK_AB_MERGE_C R54, R146, R27, RZ ;  /* 0x0000001b9236723e */ /* 0x008fc800048070ff */
[----:B0-----:R-:W-:-:S03]  /*a460*/  F2FP.SATFINITE.E4M3.F32.PACK_AB_MERGE_C R54, R144, R141, R54 ;  /* 0x0000008d9036723e */ /* 0x001fc60004807036 */
[----:B------:R0:W-:Y:S01]  /*a470*/  MUFU.EX2 R64, R48 ;  /* 0x0000003000407308 */ /* 0x0001e20000000800 */
[----:B-1----:R-:W-:-:S04]  /*a480*/  F2FP.SATFINITE.E4M3.F32.PACK_AB_MERGE_C R44, R150, R147, RZ ;  /* 0x00000093962c723e */ /* 0x002fc800048070ff */
[----:B------:R-:W-:Y:S01]  /*a490*/  F2FP.SATFINITE.E4M3.F32.PACK_AB_MERGE_C R44, R148, R145, R44 ;  /* 0x00000091942c723e */ /* 0x000fe2000480702c */
[----:B0-----:R-:W-:Y:S02]  /*a4a0*/  FADD R48, R68, -R133 ;  /* 0x8000008544307221 */ /* 0x001fe40000000000 */
[----:B------:R-:W0:Y:S02]  /*a4b0*/  MUFU.EX2 R58, R55 ;  /* 0x00000037003a7308 */ /* 0x000e240000000800 */
[----:B------:R-:W-:Y:S01]  /*a4c0*/  FMUL R48, R48, 1.4426950216293334961 ;  /* 0x3fb8aa3b30307820 */ /* 0x000fe20000400000 */
[----:B-----5:R-:W-:-:S05]  /*a4d0*/  F2FP.SATFINITE.E4M3.F32.PACK_AB_MERGE_C R232, R203, R151, RZ ;  /* 0x00000097cbe8723e */ /* 0x020fca00048070ff */
[----:B------:R-:W-:Y:S01]  /*a4e0*/  MUFU.EX2 R199, R199 ;  /* 0x000000c700c77308 */ /* 0x000fe20000000800 */
[----:B------:R-:W-:Y:S01]  /*a4f0*/  FMUL R63, R63, 1.4426950216293334961 ;  /* 0x3fb8aa3b3f3f7820 */ /* 0x000fe20000400000 */
[----:B------:R-:W-:-:S06]  /*a500*/  FMUL R215, R215, 1.4426950216293334961 ;  /* 0x3fb8aa3bd7d77820 */ /* 0x000fcc0000400000 */
[----:B------:R-:W1:Y:S01]  /*a510*/  MUFU.EX2 R201, R201 ;  /* 0x000000c900c97308 */ /* 0x000e620000000800 */
[----:B----4-:R-:W-:-:S07]  /*a520*/  F2FP.SATFINITE.E4M3.F32.PACK_AB_MERGE_C R232, R188, R149, R232 ;  /* 0x00000095bce8723e */ /* 0x010fce00048070e8 */
[----:B------:R-:W-:Y:S08]  /*a530*/  MUFU.EX2 R212, R212 ;  /* 0x000000d400d47308 */ /* 0x000ff00000000800 */
[----:B------:R3:W-:Y:S01]  /*a540*/  MUFU.EX2 R68, R47 ;  /* 0x0000002f00447308 */ /* 0x0007e20000000800 */
[----:B------:R-:W-:-:S07]  /*a550*/  FMUL R62, R62, 1.4426950216293334961 ;  /* 0x3fb8aa3b3e3e7820 */ /* 0x000fce0000400000 */
[----:B------:R4:W-:Y:S01]  /*a560*/  MUFU.EX2 R221, R52 ;  /* 0x0000003400dd7308 */ /* 0x0009e20000000800 */
[----:B---3--:R-:W-:Y:S02]  /*a570*/  SEL R47, R54, R44, !P0 ;  /* 0x0000002c362f7207 */ /* 0x008fe40004000000 */
[----:B------:R-:W-:Y:S02]  /*a580*/  SEL R54, R44, R54, !P0 ;  /* 0x000000362c367207 */ /* 0x000fe40004000000 */
[----:B------:R-:W-:-:S03]  /*a590*/  F2FP.SATFINITE.E4M3.F32.PACK_AB_MERGE_C R44, R207, R204, RZ ;  /* 0x000000cccf2c723e */ /* 0x000fc600048070ff */
[----:B------:R-:W3:Y:S01]  /*a5a0*/  MUFU.EX2 R220, R220 ;  /* 0x000000dc00dc7308 */ /* 0x000ee20000000800 */
[----:B----4-:R-:W-:Y:S01]  /*a5b0*/  FADD R52, R69, -R133 ;  /* 0x8000008545347221 */ /* 0x010fe20000000000 */
[----:B------:R-:W-:-:S06]  /*a5c0*/  F2FP.SATFINITE.E4M3.F32.PACK_AB_MERGE_C R44, R197, R195, R44 ;  /* 0x000000c3c52c723e */ /* 0x000fcc000480702c */
[----:B------:R-:W4:Y:S08]  /*a5d0*/  MUFU.EX2 R206, R206 ;  /* 0x000000ce00ce7308 */ /* 0x000f300000000800 */
[----:B------:R5:W-:Y:S01]  /*a5e0*/  MUFU.EX2 R69, R48 ;  /* 0x0000003000457308 */ /* 0x000be20000000800 */
[----:B------:R-:W-:Y:S01]  /*a5f0*/  SEL R60, R232, R44, !P0 ;  /* 0x0000002ce83c7207 */ /* 0x000fe20004000000 */
[----:B-----5:R-:W-:-:S06]  /*a600*/  FADD R48, R72, -R133 ;  /* 0x8000008548307221 */ /* 0x020fcc0000000000 */
[----:B------:R-:W5:Y:S01]  /*a610*/  MUFU.EX2 R66, R63 ;  /* 0x0000003f00427308 */ /* 0x000f620000000800 */
[----:B------:R-:W-:Y:S01]  /*a620*/  FMUL R48, R48, 1.4426950216293334961 ;  /* 0x3fb8aa3b30307820 */ /* 0x000fe20000400000 */
[----:B------:R-:W-:Y:S01]  /*a630*/  SEL R232, R44, R232, !P0 ;  /* 0x000000e82ce87207 */ /* 0x000fe20004000000 */
[----:B------:R-:W-:Y:S01]  /*a640*/  FMUL R52, R52, 1.4426950216293334961 ;  /* 0x3fb8aa3b34347820 */ /* 0x000fe20000400000 */
[----:B------:R-:W-:-:S04]  /*a650*/  F2FP.SATFINITE.E4M3.F32.PACK_AB_MERGE_C R44, R209, R208, RZ ;  /* 0x000000d0d12c723e */ /* 0x000fc800048070ff */
[----:B------:R-:W2:Y:S01]  /*a660*/  MUFU.EX2 R57, R62 ;  /* 0x0000003e00397308 */ /* 0x000ea20000000800 */
[----:B------:R-:W-:Y:S02]  /*a670*/  F2FP.SATFINITE.E4M3.F32.PACK_AB_MERGE_C R55, R217, R216, RZ ;  /* 0x000000d8d937723e */ /* 0x000fe400048070ff */
[----:B0-----:R-:W-:-:S05]  /*a680*/  F2FP.SATFINITE.E4M3.F32.PACK_AB_MERGE_C R31, R58, R218, RZ ;  /* 0x000000da3a1f723e */ /* 0x001fca00048070ff */
[----:B------:R-:W0:Y:S01]  /*a690*/  MUFU.EX2 R215, R215 ;  /* 0x000000d700d77308 */ /* 0x000e220000000800 */
[----:B-1----:R-:W-:-:S07]  /*a6a0*/  F2FP.SATFINITE.E4M3.F32.PACK_AB_MERGE_C R44, R201, R199, R44 ;  /* 0x000000c7c92c723e */ /* 0x002fce000480702c */
[----:B------:R1:W-:Y:S01]  /*a6b0*/  MUFU.EX2 R73, R48 ;  /* 0x0000003000497308 */ /* 0x0003e20000000800 */
[----:B---3--:R-:W-:Y:S01]  /*a6c0*/  F2FP.SATFINITE.E4M3.F32.PACK_AB_MERGE_C R55, R214, R220, R55 ;  /* 0x000000dcd637723e */ /* 0x008fe20004807037 */
[----:B------:R-:W-:Y:S01]  /*a6d0*/  FMUL R222, R222, 1.4426950216293334961 ;  /* 0x3fb8aa3bdede7820 */ /* 0x000fe20000400000 */
[----:B----4-:R-:W-:Y:S02]  /*a6e0*/  F2FP.SATFINITE.E4M3.F32.PACK_AB_MERGE_C R31, R206, R221, R31 ;  /* 0x000000ddce1f723e */ /* 0x010fe4000480701f */
[----:B-1----:R-:W-:-:S03]  /*a6f0*/  F2FP.SATFINITE.E4M3.F32.PACK_AB_MERGE_C R48, R211, R210, RZ ;  /* 0x000000d2d330723e */ /* 0x002fc600048070ff */
[----:B------:R1:W3:Y:S01]  /*a700*/  MUFU.EX2 R72, R52 ;  /* 0x0000003400487308 */ /* 0x0002e20000000800 */
[----:B------:R-:W-:Y:S01]  /*a710*/  F2FP.SATFINITE.E4M3.F32.PACK_AB_MERGE_C R48, R213, R212, R48 ;  /* 0x000000d4d530723e */ /* 0x000fe20004807030 */
[----:B------:R-:W-:Y:S01]  /*a720*/  FMUL R224, R224, 1.4426950216293334961 ;  /* 0x3fb8aa3be0e07820 */ /* 0x000fe20000400000 */
[--C-:B-1----:R-:W-:Y:S02]  /*a730*/  FADD R52, R30, -R133.reuse ;  /* 0x800000851e347221 */ /* 0x102fe40000000000 */
[----:B------:R-:W-:Y:S02]  /*a740*/  SEL R62, R44, R48, !P0 ;  /* 0x000000302c3e7207 */ /* 0x000fe40004000000 */
[----:B------:R-:W-:Y:S01]  /*a750*/  SEL R30, R48, R44, !P0 ;  /* 0x0000002c301e7207 */ /* 0x000fe20004000000 */
[----:B------:R-:W-:Y:S01]  /*a760*/  FMUL R52, R52, 1.4426950216293334961 ;  /* 0x3fb8aa3b34347820 */ /* 0x000fe20000400000 */
[----:B------:R-:W-:Y:S01]  /*a770*/  FADD R44, R34, -R133 ;  /* 0x80000085222c7221 */ /* 0x000fe20000000000 */
[----:B------:R-:W-:Y:S01]  /*a780*/  SEL R34, R55, R31, !P0 ;  /* 0x0000001f37227207 */ /* 0x000fe20004000000 */
[----:B------:R-:W-:Y:S01]  /*a790*/  FMUL R226, R226, 1.4426950216293334961 ;  /* 0x3fb8aa3be2e27820 */ /* 0x000fe20000400000 */
[----:B------:R-:W-:Y:S01]  /*a7a0*/  SEL R55, R31, R55, !P0 ;  /* 0x000000371f377207 */ /* 0x000fe20004000000 */
[----:B------:R-:W-:Y:S01]  /*a7b0*/  FMUL R230, R230, 1.4426950216293334961 ;  /* 0x3fb8aa3be6e67820 */ /* 0x000fe20000400000 */
[----:B------:R-:W-:Y:S01]  /*a7c0*/  F2FP.SATFINITE.E4M3.F32.PACK_AB_MERGE_C R63, R88, R59, RZ ;  /* 0x0000003b583f723e */ /* 0x000fe200048070ff */
[----:B------:R-:W1:Y:S01]  /*a7d0*/  MUFU.EX2 R222, R222 ;  /* 0x000000de00de7308 */ /* 0x000e620000000800 */
[----:B-----5:R-:W-:Y:S01]  /*a7e0*/  F2FP.SATFINITE.E4M3.F32.PACK_AB_MERGE_C R31, R66, R219, RZ ;  /* 0x000000db421f723e */ /* 0x020fe200048070ff */
[----:B------:R-:W-:Y:S01]  /*a7f0*/  FMUL R44, R44, 1.4426950216293334961 ;  /* 0x3fb8aa3b2c2c7820 */ /* 0x000fe20000400000 */
[----:B------:R-:W-:Y:S01]  /*a800*/  FMUL R38, R38, 1.4426950216293334961 ;  /* 0x3fb8aa3b26267820 */ /* 0x000fe20000400000 */
[----:B--2---:R-:W-:-:S04]  /*a810*/  F2FP.SATFINITE.E4M3.F32.PACK_AB_MERGE_C R63, R202, R57, R63 ;  /* 0x00000039ca3f723e */ /* 0x004fc8000480703f */
[----:B------:R-:W-:Y:S01]  /*a820*/  MUFU.EX2 R223, R52 ;  /* 0x0000003400df7308 */ /* 0x000fe20000000800 */
[----:B0-----:R-:W-:-:S07]  /*a830*/  F2FP.SATFINITE.E4M3.F32.PACK_AB_MERGE_C R31, R64, R215, R31 ;  /* 0x000000d7401f723e */ /* 0x001fce000480701f */
[----:B------:R-:W0:Y:S01]  /*a840*/  MUFU.EX2 R224, R224 ;  /* 0x000000e000e07308 */ /* 0x000e220000000800 */
[----:B------:R-:W-:-:S07]  /*a850*/  F2FP.SATFINITE.E4M3.F32.PACK_AB_MERGE_C R61, R70, R67, RZ ;  /* 0x00000043463d723e */ /* 0x000fce00048070ff */
[----:B------:R2:W-:Y:S08]  /*a860*/  MUFU.EX2 R225, R44 ;  /* 0x0000002c00e17308 */ /* 0x0005f00000000800 */
[----:B------:R-:W4:Y:S01]  /*a870*/  MUFU.EX2 R226, R226 ;  /* 0x000000e200e27308 */ /* 0x000f220000000800 */
[----:B--2---:R-:W-:Y:S02]  /*a880*/  SEL R44, R63, R31, !P0 ;  /* 0x0000001f3f2c7207 */ /* 0x004fe40004000000 */
[----:B------:R-:W-:-:S05]  /*a890*/  SEL R63, R31, R63, !P0 ;  /* 0x0000003f1f3f7207 */ /* 0x000fca0004000000 */
[----:B------:R2:W-:Y:S01]  /*a8a0*/  MUFU.EX2 R227, R38 ;  /* 0x0000002600e37308 */ /* 0x0005e20000000800 */
[----:B------:R-:W-:-:S07]  /*a8b0*/  F2FP.SATFINITE.E4M3.F32.PACK_AB_MERGE_C R31, R74, R71, RZ ;  /* 0x000000474a1f723e */ /* 0x000fce00048070ff */
[----:B------:R-:W5:Y:S01]  /*a8c0*/  MUFU.EX2 R230, R230 ;  /* 0x000000e600e67308 */ /* 0x000f620000000800 */
[----:B------:R-:W-:Y:S02]  /*a8d0*/  F2FP.SATFINITE.E4M3.F32.PACK_AB_MERGE_C R61, R68, R65, R61 ;  /* 0x00000041443d723e */ /* 0x000fe4000480703d */
[----:B---3--:R-:W-:Y:S02]  /*a8e0*/  F2FP.SATFINITE.E4M3.F32.PACK_AB_MERGE_C R31, R72, R69, R31 ;  /* 0x00000045481f723e */ /* 0x008fe4000480701f */
[----:B--2---:R-:W-:Y:S02]  /*a8f0*/  F2FP.SATFINITE.E4M3.F32.PACK_AB_MERGE_C R38, R82, R79, RZ ;  /* 0x0000004f5226723e */ /* 0x004fe400048070ff */
[----:B------:R-:W-:Y:S02]  /*a900*/  SEL R48, R61, R31, !P0 ;  /* 0x0000001f3d307207 */ /* 0x000fe40004000000 */
[----:B-1----:R-:W-:Y:S02]  /*a910*/  F2FP.SATFINITE.E4M3.F32.PACK_AB_MERGE_C R234, R222, R73, R234 ;  /* 0x00000049deea723e */ /* 0x002fe400048070ea */
[----:B0-----:R-:W-:-:S02]  /*a920*/  F2FP.SATFINITE.E4M3.F32.PACK_AB_MERGE_C R38, R224, R223, R38 ;  /* 0x000000dfe026723e */ /* 0x001fc40004807026 */
[----:B------:R-:W-:Y:S02]  /*a930*/  SEL R61, R31, R61, !P0 ;  /* 0x0000003d1f3d7207 */ /* 0x000fe40004000000 */
[----:B------:R-:W-:Y:S01]  /*a940*/  F2FP.SATFINITE.E4M3.F32.PACK_AB_MERGE_C R35, R5, R198, RZ ;  /* 0x000000c60523723e */ /* 0x000fe200048070ff */
[----:B------:R5:W-:Y:S01]  /*a950*/  SHFL.IDX PT, R31, R28, R235, 0x1f ;  /* 0x00001feb1c1f7589 */ /* 0x000be200000e0000 */
[----:B------:R-:W-:Y:S02]  /*a960*/  F2FP.SATFINITE.E4M3.F32.PACK_AB_MERGE_C R39, R94, R200, RZ ;  /* 0x000000c85e27723e */ /* 0x000fe400048070ff */
[----:B------:R-:W-:Y:S01]  /*a970*/  SEL R53, R234, R38, !P0 ;  /* 0x00000026ea357207 */ /* 0x000fe20004000000 */
[----:B------:R-:W0:Y:S01]  /*a980*/  SHFL.IDX PT, R40, R40, R235, 0x1f ;  /* 0x00001feb28287589 */ /* 0x000e2200000e0000 */
[----:B----4-:R-:W-:Y:S02]  /*a990*/  F2FP.SATFINITE.E4M3.F32.PACK_AB_MERGE_C R35, R226, R225, R35 ;  /* 0x000000e1e223723e */ /* 0x010fe40004807023 */
[----:B------:R-:W-:Y:S01]  /*a9a0*/  SEL R234, R38, R234, !P0 ;  /* 0x000000ea26ea7207 */ /* 0x000fe20004000000 */
[----:B------:R-:W1:Y:S01]  /*a9b0*/  SHFL.IDX PT, R36, R36, R235, 0x1f ;  /* 0x00001feb24247589 */ /* 0x000e6200000e0000 */
[----:B-----5:R-:W-:-:S03]  /*a9c0*/  F2FP.SATFINITE.E4M3.F32.PACK_AB_MERGE_C R28, R230, R227, R39 ;  /* 0x000000e3e61c723e */ /* 0x020fc60004807027 */
[----:B------:R-:W2:Y:S01]  /*a9d0*/  SHFL.IDX PT, R38, R46, R235, 0x1f ;  /* 0x00001feb2e267589 */ /* 0x000ea200000e0000 */
[----:B------:R-:W-:-:S03]  /*a9e0*/  SEL R52, R35, R28, !P0 ;  /* 0x0000001c23347207 */ /* 0x000fc60004000000 */
[----:B------:R-:W-:Y:S01]  /*a9f0*/  SHFL.IDX PT, R39, R51, R235, 0x1f ;  /* 0x00001feb33277589 */ /* 0x000fe200000e0000 */
[----:B------:R-:W-:-:S03]  /*aa00*/  SEL R28, R28, R35, !P0 ;  /* 0x000000231c1c7207 */ /* 0x000fc60004000000 */
[----:B------:R-:W3:Y:S04]  /*aa10*/  SHFL.IDX PT, R43, R43, R2, 0x1f ;  /* 0x00001f022b2b7589 */ /* 0x000ee800000e0000 */
[----:B------:R-:W-:Y:S04]  /*aa20*/  SHFL.IDX PT, R233, R233, R235, 0x1f ;  /* 0x00001febe9e97589 */ /* 0x000fe800000e0000 */
[----:B------:R-:W4:Y:S04]  /*aa30*/  SHFL.IDX PT, R49, R49, R2, 0x1f ;  /* 0x00001f0231317589 */ /* 0x000f2800000e0000 */
[----:B------:R-:W-:Y:S04]  /*aa40*/  SHFL.IDX PT, R35, R41, R235, 0x1f ;  /* 0x00001feb29237589 */ /* 0x000fe800000e0000 */
[----:B------:R-:W-:Y:S04]  /*aa50*/  SHFL.IDX PT, R41, R50, R235, 0x1f ;  /* 0x00001feb32297589 */ /* 0x000fe800000e0000 */
[----:B------:R-:W5:Y:S04]  /*aa60*/  SHFL.IDX PT, R45, R45, R2, 0x1f ;  /* 0x00001f022d2d7589 */ /* 0x000f6800000e0000 */
[----:B------:R-:W-:Y:S04]  /*aa70*/  SHFL.IDX PT, R46, R54, R235, 0x1f ;  /* 0x00001feb362e7589 */ /* 0x000fe800000e0000 */
[----:B------:R-:W5:Y:S04]  /*aa80*/  SHFL.IDX PT, R47, R47, R2, 0x1f ;  /* 0x00001f022f2f7589 */ /* 0x000f6800000e0000 */
[----:B------:R-:W-:Y:S04]  /*aa90*/  SHFL.IDX PT, R232, R232, R235, 0x1f ;  /* 0x00001febe8e87589 */ /* 0x000fe800000e0000 */
[----:B------:R-:W5:Y:S04]  /*aaa0*/  SHFL.IDX PT, R60, R60, R2, 0x1f ;  /* 0x00001f023c3c7589 */ /* 0x000f6800000e0000 */
[----:B------:R-:W-:Y:S04]  /*aab0*/  SHFL.IDX PT, R51, R55, R235, 0x1f ;  /* 0x00001feb37337589 */ /* 0x000fe800000e0000 */
[----:B------:R-:W-:Y:S04]  /*aac0*/  SHFL.IDX PT, R55, R61, R235, 0x1f ;  /* 0x00001feb3d377589 */ /* 0x000fe800000e0000 */
[----:B------:R-:W-:Y:S04]  /*aad0*/  SHFL.IDX PT, R61, R234, R235, 0x1f ;  /* 0x00001febea3d7589 */ /* 0x000fe800000e0000 */
[----:B------:R0:W-:Y:S04]  /*aae0*/  SHFL.IDX PT, R50, R30, R235, 0x1f ;  /* 0x00001feb1e327589 */ /* 0x0001e800000e0000 */
[----:B------:R-:W5:Y:S04]  /*aaf0*/  SHFL.IDX PT, R234, R62, R2, 0x1f ;  /* 0x00001f023eea7589 */ /* 0x000f6800000e0000 */
[----:B------:R-:W5:Y:S04]  /*ab00*/  SHFL.IDX PT, R62, R34, R2, 0x1f ;  /* 0x00001f02223e7589 */ /* 0x000f6800000e0000 */
[----:B------:R-:W-:Y:S01]  /*ab10*/  SHFL.IDX PT, R54, R63, R235, 0x1f ;  /* 0x00001feb3f367589 */ /* 0x000fe200000e0000 */
[----:B0-----:R-:W-:-:S03]  /*ab20*/  PRMT R30, R33, R186, R40 ;  /* 0x000000ba211e7216 */ /* 0x001fc60000000028 */
[----:B------:R0:W-:Y:S01]  /*ab30*/  SHFL.IDX PT, R63, R28, R235, 0x1f ;  /* 0x00001feb1c3f7589 */ /* 0x0001e200000e0000 */
[-C--:B-1----:R-:W-:Y:S02]  /*ab40*/  PRMT R32, R37, R186.reuse, R36 ;  /* 0x000000ba25207216 */ /* 0x082fe40000000024 */
[CCC-:B0-----:R-:W-:Y:S02]  /*ab50*/  PRMT R28, R29.reuse, R186.reuse, R31.reuse ;  /* 0x000000ba1d1c7216 */ /* 0x1c1fe4000000001f */
[-C--:B------:R-:W-:Y:S02]  /*ab60*/  PRMT R29, R29, R187.reuse, R31 ;  /* 0x000000bb1d1d7216 */ /* 0x080fe4000000001f */
[-C--:B------:R-:W-:Y:S02]  /*ab70*/  PRMT R31, R33, R187.reuse, R40 ;  /* 0x000000bb211f7216 */ /* 0x080fe40000000028 */
[----:B------:R-:W-:Y:S02]  /*ab80*/  PRMT R33, R37, R187, R36 ;  /* 0x000000bb25217216 */ /* 0x000fe40000000024 */
[----:B--2---:R-:W-:-:S02]  /*ab90*/  PRMT R36, R42, R186, R38 ;  /* 0x000000ba2a247216 */ /* 0x004fc40000000026 */
[-C--:B------:R-:W-:Y:S02]  /*aba0*/  PRMT R37, R42, R187.reuse, R38 ;  /* 0x000000bb2a257216 */ /* 0x080fe40000000026 */
[CCC-:B---3--:R-:W-:Y:S02]  /*abb0*/  PRMT R38, R43.reuse, R186.reuse, R39.reuse ;  /* 0x000000ba2b267216 */ /* 0x1c8fe40000000027 */
[-C--:B------:R-:W-:Y:S02]  /*abc0*/  PRMT R39, R43, R187.reuse, R39 ;  /* 0x000000bb2b277216 */ /* 0x080fe40000000027 */
[CCC-:B----4-:R-:W-:Y:S02]  /*abd0*/  PRMT R42, R49.reuse, R186.reuse, R233.reuse ;  /* 0x000000ba312a7216 */ /* 0x1d0fe400000000e9 */
[----:B------:R-:W-:Y:S02]  /*abe0*/  PRMT R43, R49, R187, R233 ;  /* 0x000000bb312b7216 */ /* 0x000fe400000000e9 */
[----:B------:R0:W1:Y:S01]  /*abf0*/  SHFL.IDX PT, R233, R44, R2, 0x1f ;  /* 0x00001f022ce97589 */ /* 0x00006200000e0000 */
[----:B-----5:R-:W-:-:S02]  /*ac00*/  PRMT R40, R45, R186, R41 ;  /* 0x000000ba2d287216 */ /* 0x020fc40000000029 */
[-C--:B------:R-:W-:Y:S02]  /*ac10*/  PRMT R41, R45, R187.reuse, R41 ;  /* 0x000000bb2d297216 */ /* 0x080fe40000000029 */
[CCC-:B------:R-:W-:Y:S02]  /*ac20*/  PRMT R45, R47.reuse, R187.reuse, R46.reuse ;  /* 0x000000bb2f2d7216 */ /* 0x1c0fe4000000002e */
[-C--:B0-----:R-:W-:Y:S02]  /*ac30*/  PRMT R44, R47, R186.reuse, R46 ;  /* 0x000000ba2f2c7216 */ /* 0x081fe4000000002e */
[C-C-:B------:R-:W-:Y:S02]  /*ac40*/  PRMT R46, R60.reuse, R186, R232.reuse ;  /* 0x000000ba3c2e7216 */ /* 0x140fe400000000e8 */
[-C--:B------:R-:W-:Y:S02]  /*ac50*/  PRMT R47, R60, R187.reuse, R232 ;  /* 0x000000bb3c2f7216 */ /* 0x080fe400000000e8 */
[----:B------:R0:W2:Y:S01]  /*ac60*/  SHFL.IDX PT, R60, R48, R2, 0x1f ;  /* 0x00001f02303c7589 */ /* 0x0000a200000e0000 */
[----:B------:R-:W-:-:S02]  /*ac70*/  PRMT R49, R234, R187, R50 ;  /* 0x000000bbea317216 */ /* 0x000fc40000000032 */
[-C--:B0-----:R-:W-:Y:S02]  /*ac80*/  PRMT R48, R234, R186.reuse, R50 ;  /* 0x000000baea307216 */ /* 0x081fe40000000032 */
[C-C-:B------:R-:W-:Y:S02]  /*ac90*/  PRMT R50, R62.reuse, R186, R51.reuse ;  /* 0x000000ba3e327216 */ /* 0x140fe40000000033 */
[----:B------:R-:W-:Y:S02]  /*aca0*/  PRMT R51, R62, R187, R51 ;  /* 0x000000bb3e337216 */ /* 0x000fe40000000033 */
[----:B------:R0:W3:Y:S01]  /*acb0*/  SHFL.IDX PT, R62, R53, R2, 0x1f ;  /* 0x00001f02353e7589 */ /* 0x0000e200000e0000 */
[----:B------:R-:W-:Y:S01]  /*acc0*/  FADD R232, -R142, R194 ;  /* 0x000000c28ee87221 */ /* 0x000fe20000000100 */
[----:B0-----:R-:W-:-:S04]  /*acd0*/  FADD R53, -R24, R191 ;  /* 0x000000bf18357221 */ /* 0x001fc80000000100 */
[----:B------:R-:W-:Y:S01]  /*ace0*/  FMUL R53, R53, 1.4426950216293334961 ;  /* 0x3fb8aa3b35357820 */ /* 0x000fe20000400000 */
[----:B------:R1:W0:Y:S03]  /*acf0*/  SHFL.IDX PT, R191, R52, R2, 0x1f ;  /* 0x00001f0234bf7589 */ /* 0x00022600000e0000 */
[----:B------:R4:W5:Y:S01]  /*ad00*/  MUFU.EX2 R194, R53 ;  /* 0x0000003500c27308 */ /* 0x0009620000000800 */
[C-C-:B-1----:R-:W-:Y:S02]  /*ad10*/  PRMT R52, R233.reuse, R186, R54.reuse ;  /* 0x000000bae9347216 */ /* 0x142fe40000000036 */
[----:B----4-:R-:W-:Y:S01]  /*ad20*/  PRMT R53, R233, R187, R54 ;  /* 0x000000bbe9357216 */ /* 0x010fe20000000036 */
[----:B------:R-:W-:Y:S01]  /*ad30*/  FMUL R54, R232, 1.4426950216293334961 ;  /* 0x3fb8aa3be8367820 */ /* 0x000fe20000400000 */
[----:B------:R-:W-:-:S03]  /*ad40*/  FADD R232, -R196, R185 ;  /* 0x000000b9c4e87221 */ /* 0x000fc60000000100 */
[----:B------:R2:W1:Y:S02]  /*ad50*/  MUFU.EX2 R185, R54 ;  /* 0x0000003600b97308 */ /* 0x0004640000000800 */
[C-C-:B--2---:R-:W-:Y:S02]  /*ad60*/  PRMT R54, R60.reuse, R186, R55.reuse ;  /* 0x000000ba3c367216 */ /* 0x144fe40000000037 */
[----:B------:R-:W-:Y:S01]  /*ad70*/  PRMT R55, R60, R187, R55 ;  /* 0x000000bb3c377216 */ /* 0x000fe20000000037 */
[----:B------:R-:W-:Y:S01]  /*ad80*/  FMUL R60, R232, 1.4426950216293334961 ;  /* 0x3fb8aa3be83c7820 */ /* 0x000fe20000400000 */
[----:B------:R-:W-:-:S04]  /*ad90*/  FADD R232, -R133, R4 ;  /* 0x0000000485e87221 */ /* 0x000fc80000000100 */
[----:B------:R-:W-:Y:S01]  /*ada0*/  FMUL R232, R232, 1.4426950216293334961 ;  /* 0x3fb8aa3be8e87820 */ /* 0x000fe20000400000 */
[----:B------:R3:W2:Y:S08]  /*adb0*/  MUFU.EX2 R4, R60 ;  /* 0x0000003c00047308 */ /* 0x0006b00000000800 */
[----:B------:R-:W4:Y:S01]  /*adc0*/  MUFU.EX2 R232, R232 ;  /* 0x000000e800e87308 */ /* 0x000f220000000800 */
[--C-:B---3--:R-:W-:Y:S01]  /*add0*/  PRMT R60, R62, R186, R61.reuse ;  /* 0x000000ba3e3c7216 */ /* 0x108fe2000000003d */
[-C--:B-----5:R-:W-:Y:S01]  /*ade0*/  FMUL R170, R170, R194.reuse ;  /* 0x000000c2aaaa7220 */ /* 0x0a0fe20000400000 */
[----:B------:R-:W-:Y:S01]  /*adf0*/  PRMT R61, R62, R187, R61 ;  /* 0x000000bb3e3d7216 */ /* 0x000fe2000000003d */
[-C--:B------:R-:W-:Y:S01]  /*ae00*/  FMUL R171, R171, R194.reuse ;  /* 0x000000c2abab7220 */ /* 0x080fe20000400000 */
[-C--:B------:R-:W-:Y:S01]  /*ae10*/  FMUL R174, R174, R194.reuse ;  /* 0x000000c2aeae7220 */ /* 0x080fe20000400000 */
[-C--:B------:R-:W-:Y:S01]  /*ae20*/  FMUL R175, R175, R194.reuse ;  /* 0x000000c2afaf7220 */ /* 0x080fe20000400000 */
[-C--:B------:R-:W-:Y:S01]  /*ae30*/  FMUL R178, R178, R194.reuse ;  /* 0x000000c2b2b27220 */ /* 0x080fe20000400000 */
[-C--:B------:R-:W-:Y:S01]  /*ae40*/  FMUL R179, R179, R194.reuse ;  /* 0x000000c2b3b37220 */ /* 0x080fe20000400000 */
[-C--:B------:R-:W-:Y:S01]  /*ae50*/  FMUL R182, R182, R194.reuse ;  /* 0x000000c2b6b67220 */ /* 0x080fe20000400000 */
[----:B------:R-:W-:Y:S01]  /*ae60*/  FMUL R183, R183, R194 ;  /* 0x000000c2b7b77220 */ /* 0x000fe20000400000 */
[-C--:B-1----:R-:W-:Y:S01]  /*ae70*/  FMUL R154, R154, R185.reuse ;  /* 0x000000b99a9a7220 */ /* 0x082fe20000400000 */
[-C--:B------:R-:W-:Y:S01]  /*ae80*/  FMUL R155, R155, R185.reuse ;  /* 0x000000b99b9b7220 */ /* 0x080fe20000400000 */
[-C--:B------:R-:W-:Y:S01]  /*ae90*/  FMUL R158, R158, R185.reuse ;  /* 0x000000b99e9e7220 */ /* 0x080fe20000400000 */
[-C--:B------:R-:W-:Y:S01]  /*aea0*/  FMUL R159, R159, R185.reuse ;  /* 0x000000b99f9f7220 */ /* 0x080fe20000400000 */
[-C--:B------:R-:W-:Y:S01]  /*aeb0*/  FMUL R162, R162, R185.reuse ;  /* 0x000000b9a2a27220 */ /* 0x080fe20000400000 */
[-C--:B------:R-:W-:Y:S01]  /*aec0*/  FMUL R163, R163, R185.reuse ;  /* 0x000000b9a3a37220 */ /* 0x080fe20000400000 */
[-C--:B------:R-:W-:Y:S01]  /*aed0*/  FMUL R166, R166, R185.reuse ;  /* 0x000000b9a6a67220 */ /* 0x080fe20000400000 */
[-C--:B--2---:R-:W-:Y:S01]  /*aee0*/  FMUL R168, R168, R4.reuse ;  /* 0x00000004a8a87220 */ /* 0x084fe20000400000 */
[-C--:B------:R-:W-:Y:S01]  /*aef0*/  FMUL R169, R169, R4.reuse ;  /* 0x00000004a9a97220 */ /* 0x080fe20000400000 */
[-C--:B------:R-:W-:Y:S01]  /*af00*/  FMUL R172, R172, R4.reuse ;  /* 0x00000004acac7220 */ /* 0x080fe20000400000 */
[-C--:B------:R-:W-:Y:S01]  /*af10*/  FMUL R173, R173, R4.reuse ;  /* 0x00000004adad7220 */ /* 0x080fe20000400000 */
[-C--:B------:R-:W-:Y:S01]  /*af20*/  FMUL R176, R176, R4.reuse ;  /* 0x00000004b0b07220 */ /* 0x080fe20000400000 */
[-C--:B------:R-:W-:Y:S01]  /*af30*/  FMUL R177, R177, R4.reuse ;  /* 0x00000004b1b17220 */ /* 0x080fe20000400000 */
[-C--:B------:R-:W-:Y:S01]  /*af40*/  FMUL R180, R180, R4.reuse ;  /* 0x00000004b4b47220 */ /* 0x080fe20000400000 */
[----:B------:R-:W-:Y:S01]  /*af50*/  FMUL R181, R181, R4 ;  /* 0x00000004b5b57220 */ /* 0x000fe20000400000 */
[-C--:B----4-:R-:W-:Y:S01]  /*af60*/  FMUL R152, R152, R232.reuse ;  /* 0x000000e898987220 */ /* 0x090fe20000400000 */
[-C--:B------:R-:W-:Y:S01]  /*af70*/  FMUL R153, R153, R232.reuse ;  /* 0x000000e899997220 */ /* 0x080fe20000400000 */
[-C--:B------:R-:W-:Y:S01]  /*af80*/  FMUL R156, R156, R232.reuse ;  /* 0x000000e89c9c7220 */ /* 0x080fe20000400000 */
[-C--:B------:R-:W-:Y:S01]  /*af90*/  FMUL R157, R157, R232.reuse ;  /* 0x000000e89d9d7220 */ /* 0x080fe20000400000 */
[-C--:B------:R-:W-:Y:S01]  /*afa0*/  FMUL R160, R160, R232.reuse ;  /* 0x000000e8a0a07220 */ /* 0x080fe20000400000 */
[-C--:B------:R-:W-:Y:S01]  /*afb0*/  FMUL R161, R161, R232.reuse ;  /* 0x000000e8a1a17220 */ /* 0x080fe20000400000 */
[-C--:B------:R-:W-:Y:S01]  /*afc0*/  FMUL R164, R164, R232.reuse ;  /* 0x000000e8a4a47220 */ /* 0x080fe20000400000 */
[----:B------:R-:W-:Y:S01]  /*afd0*/  FMUL R165, R165, R232 ;  /* 0x000000e8a5a57220 */ /* 0x000fe20000400000 */
[----:B------:R-:W-:Y:S01]  /*afe0*/  FMUL R167, R167, R185 ;  /* 0x000000b9a7a77220 */ /* 0x000fe20000400000 */
[----:B------:R-:W-:-:S02]  /*aff0*/  PRMT R34, R236, R186, R35 ;  /* 0x000000baec227216 */ /* 0x000fc40000000023 */
[C---:B0-----:R-:W-:Y:S02]  /*b000*/  PRMT R62, R191.reuse, R186, R63 ;  /* 0x000000babf3e7216 */ /* 0x041fe4000000003f */
[-C--:B------:R-:W-:Y:S02]  /*b010*/  PRMT R35, R236, R187.reuse, R35 ;  /* 0x000000bbec237216 */ /* 0x080fe40000000023 */
[----:B------:R-:W-:Y:S01]  /*b020*/  PRMT R63, R191, R187, R63 ;  /* 0x000000bbbf3f7216 */ /* 0x000fe2000000003f */
[----:B------:R-:W-:Y:S06]  /*b030*/  BAR.SYNC.DEFER_BLOCKING 0x0 ;  /* 0x0000000000007b1d */ /* 0x000fec0000010000 */
[----:B------:R-:W-:-:S06]  /*b040*/  WARPGROUP.ARRIVE ;  /* 0x00000000000079c5 */ /* 0x000fcc0000000000 */
[----:B------:R-:W-:Y:S03]  /*b050*/  QGMMA.64x32x32.F32.E4M3.E4M3 R168, R28, gdesc[UR36], R168 ;  /* 0x006000241ca87df3 */ /* 0x000fe600087008a8 */
[----:B------:R-:W-:Y:S03]  /*b060*/  QGMMA.64x32x32.F32.E4M3.E4M3 R168, R32, gdesc[UR32], R168 ;  /* 0x0060002020a87df3 */ /* 0x000fe600087008a8 */
[----:B------:R-:W-:Y:S01]  /*b070*/  QGMMA.64x32x32.F32.E4M3.E4M3 R168, R36, gdesc[UR28], R168 ;  /* 0x0060001c24a87df3 */ /* 0x000fe200087008a8 */
[----:B------:R-:W-:Y:S01]  /*b080*/  FADD R3, R89, R3 ;  /* 0x0000000359037221 */ /* 0x000fe20000000000 */
        /* <DEDUP_REMOVED lines=127> */
[----:B------:R-:W0:Y:S01]  /*b880*/  S2R R237, SR_CTAID.X ;  /* 0x0000000000ed7919 */ /* 0x000e220000002500 */
[----:B------:R-:W1:Y:S04]  /*b890*/  SHFL.BFLY PT, R26, R137, 0x2, 0x1f ;  /* 0x0c401f00891a7f89 */ /* 0x000e6800000e0000 */
[----:B------:R-:W2:Y:S04]  /*b8a0*/  SHFL.BFLY PT, R56, R143, 0x2, 0x1f ;  /* 0x0c401f008f387f89 */ /* 0x000ea800000e0000 */
[----:B------:R-:W3:Y:S04]  /*b8b0*/  SHFL.BFLY PT, R64, R5, 0x2, 0x1f ;  /* 0x0c401f0005407f89 */ /* 0x000ee800000e0000 */
[----:B------:R-:W4:Y:S01]  /*b8c0*/  SHFL.BFLY PT, R58, R227, 0x2, 0x1f ;  /* 0x0c401f00e33a7f89 */ /* 0x000f2200000e0000 */
[----:B------:R-:W-:Y:S01]  /*b8d0*/  QGMMA.64x32x32.F32.E4M3.E4M3 R152, R60, gdesc[UR24], R152, gsb0 ;  /* 0x006000183c987df3 */ /* 0x000fe20008000898 */
[----:B------:R-:W-:Y:S01]  /*b8e0*/  UIADD3 UR5, UP0, UR5, 0x80, URZ ;  /* 0x0000008005057890 */ /* 0x000fe2000ff1e03f */
[----:B-1----:R-:W-:Y:S01]  /*b8f0*/  FADD R26, R137, R26 ;  /* 0x0000001a891a7221 */ /* 0x002fe20000000000 */
[----:B--2---:R-:W-:Y:S01]  /*b900*/  FADD R56, R143, R56 ;  /* 0x000000388f387221 */ /* 0x004fe20000000000 */
[----:B---3--:R-:W-:-:S03]  /*b910*/  FADD R64, R5, R64 ;  /* 0x0000004005407221 */ /* 0x008fc60000000000 */
[----:B------:R-:W1:Y:S01]  /*b920*/  SHFL.BFLY PT, R3, R26, 0x1, 0x1f ;  /* 0x0c201f001a037f89 */ /* 0x000e6200000e0000 */
[----:B----4-:R-:W-:-:S03]  /*b930*/  FADD R58, R227, R58 ;  /* 0x0000003ae33a7221 */ /* 0x010fc60000000000 */
[----:B------:R-:W2:Y:S01]  /*b940*/  SHFL.BFLY PT, R25, R56, 0x1, 0x1f ;  /* 0x0c201f0038197f89 */ /* 0x000ea200000e0000 */
[----:B0-----:R-:W-:-:S03]  /*b950*/  IMAD.SHL.U32 R237, R237, 0x80, RZ ;  /* 0x00000080eded7824 */ /* 0x001fc600078e00ff */
[----:B------:R-:W0:Y:S01]  /*b960*/  SHFL.BFLY PT, R57, R64, 0x1, 0x1f ;  /* 0x0c201f0040397f89 */ /* 0x000e2200000e0000 */
[----:B------:R-:W-:-:S03]  /*b970*/  UIADD3.X UR6, URZ, UR6, URZ, UP0, !UPT ;  /* 0x000000063f067290 */ /* 0x000fc600087fe43f */
[----:B------:R-:W3:Y:S01]  /*b980*/  SHFL.BFLY PT, R27, R58, 0x1, 0x1f ;  /* 0x0c201f003a1b7f89 */ /* 0x000ee200000e0000 */
[----:B------:R-:W-:Y:S02]  /*b990*/  VIADD R237, R237, 0x80 ;  /* 0x00000080eded7836 */ /* 0x000fe40000000000 */
[----:B------:R-:W-:-:S03]  /*b9a0*/  IMAD.U32 R5, RZ, RZ, UR6 ;  /* 0x00000006ff057e24 */ /* 0x000fc6000f8e00ff */
[----:B------:R-:W-:-:S04]  /*b9b0*/  ISETP.LE.U32.AND P1, PT, R237, UR5, PT ;  /* 0x00000005ed007c0c */ /* 0x000fc8000bf23070 */
[----:B------:R-:W-:Y:S01]  /*b9c0*/  ISETP.GE.U32.AND.EX P1, PT, R5, RZ, PT, P1 ;  /* 0x000000ff0500720c */ /* 0x000fe20003f26110 */
[----:B-1----:R-:W-:Y:S01]  /*b9d0*/  FADD R3, R26, R3 ;  /* 0x000000031a037221 */ /* 0x002fe20000000000 */
[----:B------:R-:W-:Y:S01]  /*b9e0*/  ULEA UR4, UR7, UR4, 0x7 ;  /* 0x0000000407047291 */ /* 0x000fe2000f8e383f */
[----:B--2---:R-:W-:Y:S01]  /*b9f0*/  FADD R25, R56, R25 ;  /* 0x0000001938197221 */ /* 0x004fe20000000000 */
[----:B------:R-:W-:Y:S02]  /*ba00*/  WARPGROUP.DEPBAR.LE gsb0, 0x0 ;  /* 0x00008000000079c5 */ /* 0x000fe40000010000 */
[----:B0-----:R-:W-:Y:S01]  /*ba10*/  FADD R26, R64, R57 ;  /* 0x00000039401a7221 */ /* 0x001fe20000000000 */
[----:B------:R-:W-:Y:S01]  /*ba20*/  FFMA R189, R194, R189, R25 ;  /* 0x000000bdc2bd7223 */ /* 0x000fe20000000019 */
[----:B---3--:R-:W-:Y:S01]  /*ba30*/  FADD R27, R58, R27 ;  /* 0x0000001b3a1b7221 */ /* 0x008fe20000000000 */
[----:B------:R-:W-:Y:S01]  /*ba40*/  FFMA R190, R4, R190, R3 ;  /* 0x000000be04be7223 */ /* 0x000fe20000000003 */
[----:B------:R-:W-:Y:S01]  /*ba50*/  FFMA R193, R185, R193, R26 ;  /* 0x000000c1b9c17223 */ /* 0x000fe2000000001a */
[----:B------:R-:W-:-:S02]  /*ba60*/  IMAD R6, R205, 0x80, R6 ;  /* 0x00000080cd067824 */ /* 0x000fc400078e0206 */
[----:B------:R-:W-:Y:S01]  /*ba70*/  FFMA R192, R232, R192, R27 ;  /* 0x000000c0e8c07223 */ /* 0x000fe2000000001b */
[----:B------:R-:W-:Y:S02]  /*ba80*/  IMAD.MOV.U32 R194, RZ, RZ, R142 ;  /* 0x000000ffffc27224 */ /* 0x000fe400078e008e */
[----:B------:R-:W-:Y:S02]  /*ba90*/  IMAD.MOV.U32 R4, RZ, RZ, R133 ;  /* 0x000000ffff047224 */ /* 0x000fe400078e0085 */
[----:B------:R-:W-:Y:S02]  /*baa0*/  IMAD.MOV.U32 R191, RZ, RZ, R24 ;  /* 0x000000ffffbf7224 */ /* 0x000fe400078e0018 */
[----:B------:R-:W-:Y:S01]  /*bab0*/  IMAD.MOV.U32 R185, RZ, RZ, R196 ;  /* 0x000000ffffb97224 */ /* 0x000fe200078e00c4 */
[----:B------:R-:W-:Y:S06]  /*bac0*/  @!P1 BRA `(.L_x_1) ;  /* 0xffffff6800509947 */ /* 0x000fec000383ffff */
.L_x_0:
[----:B------:R-:W0:Y:S01]  /*bad0*/  S2R R195, SR_TID.X ;  /* 0x0000000000c37919 */ /* 0x000e220000002100 */
[----:B------:R-:W-:Y:S01]  /*bae0*/  FSETP.GT.AND P3, PT, |R193|, 8.50705917302346158658e+37, PT ;  /* 0x7e800000c100780b */ /* 0x000fe20003f64200 */
[----:B------:R-:W-:Y:S01]  /*baf0*/  FMUL R6, R163, 0.25 ;  /* 0x3e800000a3067820 */ /* 0x000fe20000400000 */
[----:B------:R-:W-:Y:S01]  /*bb00*/  FSETP.GT.AND P1, PT, |R192|, 8.50705917302346158658e+37, PT ;  /* 0x7e800000c000780b */ /* 0x000fe20003f24200 */
[----:B------:R-:W-:Y:S01]  /*bb10*/  IMAD.MOV.U32 R39, RZ, RZ, 0x3dc6b27f ;  /* 0x3dc6b27fff277424 */ /* 0x000fe200078e00ff */
[----:B------:R-:W-:Y:S01]  /*bb20*/  FSETP.GT.AND P0, PT, |R189|, 8.50705917302346158658e+37, PT ;  /* 0x7e800000bd00780b */ /* 0x000fe20003f04200 */
[----:B------:R-:W-:Y:S01]  /*bb30*/  BAR.SYNC.DEFER_BLOCKING 0x0 ;  /* 0x0000000000007b1d */ /* 0x000fe20000010000 */
[----:B------:R-:W-:Y:S01]  /*bb40*/  FSEL R22, R6, R163, P3 ;  /* 0x000000a306167208 */ /* 0x000fe20001800000 */
[----:B------:R-:W-:Y:S01]  /*bb50*/  FMUL R6, R155, 0.25 ;  /* 0x3e8000009b067820 */ /* 0x000fe20000400000 */
[----:B------:R-:W-:Y:S02]  /*bb60*/  FSETP.GT.AND P2, PT, |R190|, 8.50705917302346158658e+37, PT ;  /* 0x7e800000be00780b */ /* 0x000fe40003f44200 */
[----:B------:R-:W-:Y:S01]  /*bb70*/  FSETP.GEU.AND P6, PT, R189, 1.175494350822287508e-38, PT ;  /* 0x00800000bd00780b */ /* 0x000fe20003fce000 */
[----:B------:R-:W-:Y:S01]  /*bb80*/  ULDC.64 UR4, c[0x0][0x270] ;  /* 0x00009c0000047ab9 */ /* 0x000fe20000000a00 */
[----:B------:R-:W-:Y:S01]  /*bb90*/  FSEL R32, R6, R155, P3 ;  /* 0x0000009b06207208 */ /* 0x000fe20001800000 */
[----:B------:R-:W-:Y:S01]  /*bba0*/  FMUL R6, R161, 0.25 ;  /* 0x3e800000a1067820 */ /* 0x000fe20000400000 */
[----:B------:R-:W-:Y:S01]  /*bbb0*/  FSETP.GEU.AND P5, PT, R190, 1.175494350822287508e-38, PT ;  /* 0x00800000be00780b */ /* 0x000fe20003fae000 */
[----:B------:R-:W1:Y:S01]  /*bbc0*/  S2R R188, SR_CTAID.X ;  /* 0x0000000000bc7919 */ /* 0x000e620000002500 */
[----:B------:R-:W-:Y:S01]  /*bbd0*/  FSETP.GEU.AND P4, PT, R192, 1.175494350822287508e-38, PT ;  /* 0x00800000c000780b */ /* 0x000fe20003f8e000 */
[----:B------:R-:W-:Y:S01]  /*bbe0*/  UIMAD UR4, UR10, UR4, URZ ;  /* 0x000000040a0472a4 */ /* 0x000fe2000f8e023f */
[----:B------:R-:W-:Y:S01]  /*bbf0*/  FSEL R26, R6, R161, P1 ;  /* 0x000000a1061a7208 */ /* 0x000fe20000800000 */
[----:B------:R-:W-:Y:S01]  /*bc00*/  FMUL R6, R183, 0.25 ;  /* 0x3e800000b7067820 */ /* 0x000fe20000400000 */
[----:B------:R-:W-:-:S04]  /*bc10*/  FSEL R10, RZ, -23, P4 ;  /* 0xc1b80000ff0a7808 */ /* 0x000fc80002000000 */
[----:B------:R-:W-:Y:S01]  /*bc20*/  FSEL R183, R6, R183, P0 ;  /* 0x000000b706b77208 */ /* 0x000fe20000000000 */
[----:B------:R-:W-:-:S05]  /*bc30*/  FMUL R6, R175, 0.25 ;  /* 0x3e800000af067820 */ /* 0x000fca0000400000 */
[----:B------:R-:W-:Y:S01]  /*bc40*/  FSEL R175, R6, R175, P0 ;  /* 0x000000af06af7208 */ /* 0x000fe20000000000 */
[C---:B0-----:R-:W-:Y:S01]  /*bc50*/  IMAD.SHL.U32 R0, R195.reuse, 0x10, RZ ;  /* 0x00000010c3007824 */ /* 0x041fe200078e00ff */
[C---:B------:R-:W-:Y:S01]  /*bc60*/  LOP3.LUT R7, R195.reuse, 0x60, RZ, 0xc0, !PT ;  /* 0x00000060c3077812 */ /* 0x040fe200078ec0ff */
[----:B------:R-:W-:Y:S02]  /*bc70*/  IMAD.SHL.U32 R2, R195, 0x40, RZ ;  /* 0x00000040c3027824 */ /* 0x000fe400078e00ff */
[----:B------:R-:W-:Y:S01]  /*bc80*/  FMUL R6, R177, 0.25 ;  /* 0x3e800000b1067820 */ /* 0x000fe20000400000 */
[C---:B------:R-:W-:Y:S01]  /*bc90*/  IMAD.SHL.U32 R4, R195.reuse, 0x8, RZ ;  /* 0x00000008c3047824 */ /* 0x040fe200078e00ff */
[----:B------:R-:W-:Y:S01]  /*bca0*/  LOP3.LUT R0, R0, 0xf0, RZ, 0xc0, !PT ;  /* 0x000000f000007812 */ /* 0x000fe200078ec0ff */
[----:B------:R-:W-:Y:S01]  /*bcb0*/  IMAD.SHL.U32 R5, R195, 0x4, RZ ;  /* 0x00000004c3057824 */ /* 0x000fe200078e00ff */
[----:B------:R-:W-:Y:S02]  /*bcc0*/  LOP3.LUT R3, R2, 0x400, RZ, 0xc0, !PT ;  /* 0x0000040002037812 */ /* 0x000fe400078ec0ff */
[----:B------:R-:W-:-:S02]  /*bcd0*/  LOP3.LUT R4, R4, 0x38, RZ, 0xc0, !PT ;  /* 0x0000003804047812 */ /* 0x000fc400078ec0ff */
[----:B------:R-:W-:Y:S02]  /*bce0*/  LOP3.LUT R5, R5, 0x1c0, RZ, 0xc0, !PT ;  /* 0x000001c005057812 */ /* 0x000fe400078ec0ff */
[----:B------:R-:W-:Y:S01]  /*bcf0*/  IADD3 R0, R3, UR11, R0 ;  /* 0x0000000b03007c10 */ /* 0x000fe2000fffe000 */
[----:B------:R-:W-:Y:S01]  /*bd00*/  FMUL R3, R166, 0.25 ;  /* 0x3e800000a6037820 */ /* 0x000fe20000400000 */
[----:B------:R-:W-:Y:S01]  /*bd10*/  IADD3 R8, R5, UR11, R4 ;  /* 0x0000000b05087c10 */ /* 0x000fe2000fffe004 */
[----:B------:R-:W-:Y:S01]  /*bd20*/  FMUL R4, R167, 0.25 ;  /* 0x3e800000a7047820 */ /* 0x000fe20000400000 */
[----:B------:R-:W-:Y:S01]  /*bd30*/  SHF.R.U32.HI R2, RZ, 0x1, R195 ;  /* 0x00000001ff027819 */ /* 0x000fe200000116c3 */
[----:B-1----:R-:W-:Y:S01]  /*bd40*/  IMAD.SHL.U32 R188, R188, 0x80, RZ ;  /* 0x00000080bcbc7824 */ /* 0x002fe200078e00ff */
[----:B------:R-:W-:Y:S01]  /*bd50*/  FSEL R166, R3, R166, P3 ;  /* 0x000000a603a67208 */ /* 0x000fe20001800000 */
[----:B------:R-:W-:Y:S01]  /*bd60*/  FMUL R3, R162, 0.25 ;  /* 0x3e800000a2037820 */ /* 0x000fe20000400000 */
[----:B------:R-:W-:Y:S01]  /*bd70*/  FSEL R18, R4, R167, P3 ;  /* 0x000000a704127208 */ /* 0x000fe20001800000 */
[----:B------:R-:W-:Y:S01]  /*bd80*/  FMUL R4, R159, 0.25 ;  /* 0x3e8000009f047820 */ /* 0x000fe20000400000 */
[----:B------:R-:W-:Y:S01]  /*bd90*/  LOP3.LUT R5, R2, 0x4, RZ, 0xc0, !PT ;  /* 0x0000000402057812 */ /* 0x000fe200078ec0ff */
[----:B------:R-:W-:Y:S01]  /*bda0*/  IMAD R2, R7, 0x8, R0 ;  /* 0x0000000807027824 */ /* 0x000fe200078e0200 */
[----:B------:R-:W-:Y:S01]  /*bdb0*/  FSEL R162, R3, R162, P3 ;  /* 0x000000a203a27208 */ /* 0x000fe20001800000 */
[----:B------:R-:W-:Y:S01]  /*bdc0*/  FMUL R3, R154, 0.25 ;  /* 0x3e8000009a037820 */ /* 0x000fe20000400000 */
[----:B------:R-:W-:Y:S01]  /*bdd0*/  FSEL R28, R4, R159, P3 ;  /* 0x0000009f041c7208 */ /* 0x000fe20001800000 */
[----:B------:R-:W-:-:S02]  /*bde0*/  IMAD.IADD R0, R5, 0x1, R8 ;  /* 0x0000000105007824 */ /* 0x000fc400078e0208 */
[----:B------:R-:W-:Y:S01]  /*bdf0*/  FMUL R5, R158, 0.25 ;  /* 0x3e8000009e057820 */ /* 0x000fe20000400000 */
[----:B------:R-:W-:Y:S01]  /*be00*/  FMUL R4, R165, 0.25 ;  /* 0x3e800000a5047820 */ /* 0x000fe20000400000 */
[----:B------:R-:W-:Y:S01]  /*be10*/  FSEL R154, R3, R154, P3 ;  /* 0x0000009a039a7208 */ /* 0x000fe20001800000 */
        /* <DEDUP_REMOVED lines=27> */
[----:B------:R-:W-:Y:S01]  /*bfd0*/  FMUL R6, R169, 0.25 ;  /* 0x3e800000a9067820 */ /* 0x000fe20000400000 */
[----:B------:R-:W-:Y:S01]  /*bfe0*/  FSEL R37, R5, R170, P0 ;  /* 0x000000aa05257208 */ /* 0x000fe20000000000 */
[----:B------:R-:W-:Y:S01]  /*bff0*/  FMUL R5, R172, 0.25 ;  /* 0x3e800000ac057820 */ /* 0x000fe20000400000 */
[----:B------:R-:W-:Y:S01]  /*c000*/  FSEL R42, R4, R173, P2 ;  /* 0x000000ad042a7208 */ /* 0x000fe20001000000 */
[----:B------:R-:W-:Y:S01]  /*c010*/  FMUL R4, R189, 8388608 ;  /* 0x4b000000bd047820 */ /* 0x000fe20000400000 */
[----:B------:R-:W-:Y:S01]  /*c020*/  FMUL R8, R157, 0.25 ;  /* 0x3e8000009d087820 */ /* 0x000fe20000400000 */
[----:B------:R-:W-:Y:S01]  /*c030*/  FSEL R35, R7, R174, P0 ;  /* 0x000000ae07237208 */ /* 0x000fe20000000000 */
[----:B------:R-:W-:Y:S01]  /*c040*/  FMUL R7, R168, 0.25 ;  /* 0x3e800000a8077820 */ /* 0x000fe20000400000 */
[----:B------:R-:W-:Y:S01]  /*c050*/  FSEL R176, R3, R176, P2 ;  /* 0x000000b003b07208 */ /* 0x000fe20001000000 */
[----:B------:R-:W-:Y:S01]  /*c060*/  FMUL R3, R190, 8388608 ;  /* 0x4b000000be037820 */ /* 0x000fe20000400000 */
[----:B------:R-:W-:Y:S01]  /*c070*/  FSEL R44, R6, R169, P2 ;  /* 0x000000a9062c7208 */ /* 0x000fe20001000000 */
[----:B------:R-:W-:Y:S01]  /*c080*/  FMUL R6, R192, 8388608 ;  /* 0x4b000000c0067820 */ /* 0x000fe20000400000 */
[----:B------:R-:W-:-:S02]  /*c090*/  FSEL R172, R5, R172, P2 ;  /* 0x000000ac05ac7208 */ /* 0x000fc40001000000 */
[----:B------:R-:W-:Y:S02]  /*c0a0*/  FSEL R48, R4, R189, !P6 ;  /* 0x000000bd04307208 */ /* 0x000fe40007000000 */
[----:B------:R-:W-:Y:S01]  /*c0b0*/  FSEL R30, R8, R157, P1 ;  /* 0x0000009d081e7208 */ /* 0x000fe20000800000 */
[----:B------:R-:W-:Y:S01]  /*c0c0*/  FMUL R8, R171, 0.25 ;  /* 0x3e800000ab087820 */ /* 0x000fe20000400000 */
[----:B------:R-:W-:Y:S02]  /*c0d0*/  FSEL R5, RZ, -23, P6 ;  /* 0xc1b80000ff057808 */ /* 0x000fe40003000000 */
[----:B------:R-:W-:Y:S01]  /*c0e0*/  FSEL R168, R7, R168, P2 ;  /* 0x000000a807a87208 */ /* 0x000fe20001000000 */
[----:B------:R-:W-:Y:S01]  /*c0f0*/  FMUL R7, R193, 8388608 ;  /* 0x4b000000c1077820 */ /* 0x000fe20000400000 */
[----:B------:R-:W-:Y:S02]  /*c100*/  FSEL R41, R3, R190, !P5 ;  /* 0x000000be03297208 */ /* 0x000fe40006800000 */
[----:B------:R-:W-:-:S02]  /*c110*/  FSETP.GEU.AND P6, PT, |R193|, 1.175494350822287508e-38, PT ;  /* 0x00800000c100780b */ /* 0x000fc40003fce200 */
[----:B------:R-:W-:Y:S01]  /*c120*/  FSEL R50, R6, R192, !P4 ;  /* 0x000000c006327208 */ /* 0x000fe20006000000 */
[----:B------:R-:W-:Y:S01]  /*c130*/  VIADD R6, R48, 0xc0cafb0d ;  /* 0xc0cafb0d30067836 */ /* 0x000fe20000000000 */
[----:B------:R-:W-:Y:S01]  /*c140*/  FSEL R3, RZ, -23, P5 ;  /* 0xc1b80000ff037808 */ /* 0x000fe20002800000 */
[----:B------:R-:W-:Y:S01]  /*c150*/  VIADD R4, R41, 0xc0cafb0d ;  /* 0xc0cafb0d29047836 */ /* 0x000fe20000000000 */
[C---:B------:R-:W-:Y:S01]  /*c160*/  FSETP.GEU.AND P4, PT, |R192|.reuse, 1.175494350822287508e-38, PT ;  /* 0x00800000c000780b */ /* 0x040fe20003f8e200 */
[----:B------:R-:W-:Y:S01]  /*c170*/  @P1 FMUL R192, R192, 0.25 ;  /* 0x3e800000c0c01820 */ /* 0x000fe20000400000 */
[----:B------:R-:W-:Y:S02]  /*c180*/  FSETP.GEU.AND P5, PT, R193, 1.175494350822287508e-38, PT ;  /* 0x00800000c100780b */ /* 0x000fe40003fae000 */
[----:B------:R-:W-:Y:S01]  /*c190*/  FSEL R171, R8, R171, P0 ;  /* 0x000000ab08ab7208 */ /* 0x000fe20000000000 */
[----:B------:R-:W-:Y:S01]  /*c1a0*/  VIADD R8, R50, 0xc0cafb0d ;  /* 0xc0cafb0d32087836 */ /* 0x000fe20000000000 */
[----:B------:R-:W-:Y:S01]  /*c1b0*/  FSEL R49, R7, R193, !P5 ;  /* 0x000000c107317208 */ /* 0x000fe20006800000 */
[----:B------:R-:W-:Y:S01]  /*c1c0*/  @P3 FMUL R193, R193, 0.25 ;  /* 0x3e800000c1c13820 */ /* 0x000fe20000400000 */
[----:B------:R-:W-:Y:S01]  /*c1d0*/  LOP3.LUT R7, R6, 0xff800000, RZ, 0xc0, !PT ;  /* 0xff80000006077812 */ /* 0x000fe200078ec0ff */
[----:B------:R-:W-:Y:S01]  /*c1e0*/  @!P6 FMUL R18, R18, 16777216 ;  /* 0x4b8000001212e820 */ /* 0x000fe20000400000 */
[----:B------:R-:W-:Y:S01]  /*c1f0*/  LOP3.LUT R11, R8, 0xff800000, RZ, 0xc0, !PT ;  /* 0xff800000080b7812 */ /* 0x000fe200078ec0ff */
[----:B------:R-:W-:Y:S01]  /*c200*/  VIADD R9, R49, 0xc0cafb0d ;  /* 0xc0cafb0d31097836 */ /* 0x000fe20000000000 */
[----:B------:R-:W-:Y:S01]  /*c210*/  I2FP.F32.S32 R8, R7 ;  /* 0x0000000700087245 */ /* 0x000fe20000201400 */
[----:B------:R-:W-:Y:S01]  /*c220*/  @!P6 FMUL R193, R193, 16777216 ;  /* 0x4b800000c1c1e820 */ /* 0x000fe20000400000 */
[----:B------:R-:W-:Y:S01]  /*c230*/  @!P4 FMUL R192, R192, 16777216 ;  /* 0x4b800000c0c0c820 */ /* 0x000fe20000400000 */
[C---:B------:R-:W-:Y:S01]  /*c240*/  FSETP.GEU.AND P3, PT, |R189|.reuse, 1.175494350822287508e-38, PT ;  /* 0x00800000bd00780b */ /* 0x040fe20003f6e200 */
[----:B------:R-:W-:Y:S01]  /*c250*/  @P0 FMUL R189, R189, 0.25 ;  /* 0x3e800000bdbd0820 */ /* 0x000fe20000400000 */
[----:B------:R-:W-:Y:S01]  /*c260*/  LOP3.LUT R14, R9, 0xff800000, RZ, 0xc0, !PT ;  /* 0xff800000090e7812 */ /* 0x000fe200078ec0ff */
[----:B------:R-:W0:Y:S01]  /*c270*/  MUFU.RCP R17, R193 ;  /* 0x000000c100117308 */ /* 0x000e220000001000 */
[----:B------:R-:W-:Y:S01]  /*c280*/  FFMA.FTZ R9, R8, 1.1920928955078125e-07, R5 ;  /* 0x3400000008097823 */ /* 0x000fe20000010005 */
[C---:B------:R-:W-:Y:S01]  /*c290*/  FSETP.GEU.AND P1, PT, |R190|.reuse, 1.175494350822287508e-38, PT ;  /* 0x00800000be00780b */ /* 0x040fe20003f2e200 */
[----:B------:R-:W-:Y:S01]  /*c2a0*/  @P2 FMUL R190, R190, 0.25 ;  /* 0x3e800000bebe2820 */ /* 0x000fe20000400000 */
[----:B------:R-:W-:Y:S01]  /*c2b0*/  LOP3.LUT R4, R4, 0xff800000, RZ, 0xc0, !PT ;  /* 0xff80000004047812 */ /* 0x000fe200078ec0ff */
[----:B------:R-:W-:Y:S01]  /*c2c0*/  @!P6 FMUL R166, R166, 16777216 ;  /* 0x4b800000a6a6e820 */ /* 0x000fe20000400000 */
[----:B------:R-:W-:Y:S01]  /*c2d0*/  FSEL R12, RZ, -23, P5 ;  /* 0xc1b80000ff0c7808 */ /* 0x000fe20002800000 */
[----:B------:R-:W-:Y:S01]  /*c2e0*/  @!P6 FMUL R22, R22, 16777216 ;  /* 0x4b8000001616e820 */ /* 0x000fe20000400000 */
[----:B------:R-:W1:Y:S01]  /*c2f0*/  MUFU.RCP R5, R192 ;  /* 0x000000c000057308 */ /* 0x000e620000001000 */
[----:B------:R-:W-:Y:S01]  /*c300*/  I2FP.F32.S32 R6, R4 ;  /* 0x0000000400067245 */ /* 0x000fe20000201400 */
[----:B------:R-:W-:Y:S01]  /*c310*/  @!P6 FMUL R162, R162, 16777216 ;  /* 0x4b800000a2a2e820 */ /* 0x000fe20000400000 */
[----:B------:R-:W-:Y:S01]  /*c320*/  I2FP.F32.S32 R15, R14 ;  /* 0x0000000e000f7245 */ /* 0x000fe20000201400 */
[----:B------:R-:W-:Y:S01]  /*c330*/  @!P6 FMUL R28, R28, 16777216 ;  /* 0x4b8000001c1ce820 */ /* 0x000fe20000400000 */
        /* <DEDUP_REMOVED lines=13> */
[----:B------:R-:W-:Y:S01]  /*c410*/  FFMA.FTZ R3, R6, 1.1920928955078125e-07, R3 ;  /* 0x3400000006037823 */ /* 0x000fe20000010003 */
[----:B------:R-:W-:Y:S01]  /*c420*/  FFMA.FTZ R16, R15, 1.1920928955078125e-07, R12 ;  /* 0x340000000f107823 */ /* 0x000fe2000001000c */
[C---:B0-----:R-:W-:Y:S01]  /*c430*/  FMUL R18, R17.reuse, R18 ;  /* 0x0000001211127220 */ /* 0x041fe20000400000 */
[C---:B------:R-:W-:Y:S01]  /*c440*/  FMUL R15, R17.reuse, R166 ;  /* 0x000000a6110f7220 */ /* 0x040fe20000400000 */
[C---:B------:R-:W-:Y:S01]  /*c450*/  FMUL R22, R17.reuse, R22 ;  /* 0x0000001611167220 */ /* 0x040fe20000400000 */
[C---:B------:R-:W-:Y:S01]  /*c460*/  FMUL R19, R17.reuse, R162 ;  /* 0x000000a211137220 */ /* 0x040fe20000400000 */
[C---:B------:R-:W-:Y:S01]  /*c470*/  FMUL R28, R17.reuse, R28 ;  /* 0x0000001c111c7220 */ /* 0x040fe20000400000 */
[C---:B------:R-:W-:Y:S01]  /*c480*/  FMUL R23, R17.reuse, R158 ;  /* 0x0000009e11177220 */ /* 0x040fe20000400000 */
[C---:B------:R-:W-:Y:S01]  /*c490*/  FMUL R32, R17.reuse, R32 ;  /* 0x0000002011207220 */ /* 0x040fe20000400000 */
[----:B------:R-:W-:Y:S01]  /*c4a0*/  FMUL R27, R17, R154 ;  /* 0x0000009a111b7220 */ /* 0x000fe20000400000 */
[----:B------:R-:W0:Y:S01]  /*c4b0*/  MUFU.RCP R6, R189 ;  /* 0x000000bd00067308 */ /* 0x000e220000001000 */
[C---:B-1----:R-:W-:Y:S01]  /*c4c0*/  FMUL R20, R5.reuse, R20 ;  /* 0x0000001405147220 */ /* 0x042fe20000400000 */
[C---:B------:R-:W-:Y:S01]  /*c4d0*/  FMUL R17, R5.reuse, R164 ;  /* 0x000000a405117220 */ /* 0x040fe20000400000 */
[C---:B------:R-:W-:Y:S01]  /*c4e0*/  FMUL R26, R5.reuse, R26 ;  /* 0x0000001a051a7220 */ /* 0x040fe20000400000 */
[C---:B------:R-:W-:Y:S01]  /*c4f0*/  FMUL R21, R5.reuse, R160 ;  /* 0x000000a005157220 */ /* 0x040fe20000400000 */
[C---:B------:R-:W-:Y:S01]  /*c500*/  FMUL R30, R5.reuse, R30 ;  /* 0x0000001e051e7220 */ /* 0x040fe20000400000 */
[C---:B------:R-:W-:Y:S01]  /*c510*/  FMUL R25, R5.reuse, R156 ;  /* 0x0000009c05197220 */ /* 0x040fe20000400000 */
[C---:B------:R-:W-:Y:S01]  /*c520*/  FMUL R34, R5.reuse, R34 ;  /* 0x0000002205227220 */ /* 0x040fe20000400000 */
[----:B------:R-:W-:Y:S01]  /*c530*/  FMUL R29, R5, R152 ;  /* 0x00000098051d7220 */ /* 0x000fe20000400000 */
[----:B------:R-:W-:Y:S01]  /*c540*/  I2FP.F32.S32 R13, R11 ;  /* 0x0000000b000d7245 */ /* 0x000fe20000201400 */
[----:B------:R-:W1:Y:S01]  /*c550*/  MUFU.RCP R5, R190 ;  /* 0x000000be00057308 */ /* 0x000e620000001000 */
[----:B------:R-:W-:-:S02]  /*c560*/  IMAD.IADD R4, R41, 0x1, -R4 ;  /* 0x0000000129047824 */ /* 0x000fc400078e0a04 */
        /* <DEDUP_REMOVED lines=17> */
[----:B------:R-:W-:Y:S01]  /*c680*/  FADD R4, R4, -1 ;  /* 0xbf80000004047421 */ /* 0x000fe20000000000 */
        /* <DEDUP_REMOVED lines=16> */
[----:B------:R-:W-:Y:S01]  /*c790*/  FFMA.FTZ R5, R4, R39, -0.16845393180847167969 ;  /* 0xbe2c7f3004057423 */ /* 0x000fe20000010027 */
[----:B------:R-:W-:Y:S01]  /*c7a0*/  F2FP.SATFINITE.E4M3.F32.PACK_AB_MERGE_C R10, R175, R10, RZ ;  /* 0x0000000aaf0a723e */ /* 0x000fe200048070ff */
[----:B------:R-:W-:Y:S01]  /*c7b0*/  IMAD.IADD R7, R48, 0x1, -R7 ;  /* 0x0000000130077824 */ /* 0x000fe200078e0a07 */
[----:B------:R-:W-:Y:S01]  /*c7c0*/  F2FP.SATFINITE.E4M3.F32.PACK_AB_MERGE_C R18, R18, R15, RZ ;  /* 0x0000000f1212723e */ /* 0x000fe200048070ff */
[----:B------:R-:W-:Y:S01]  /*c7d0*/  FFMA.FTZ R5, R4, R5, 0.1716887056827545166 ;  /* 0x3e2fcf2a04057423 */ /* 0x000fe20000010005 */
[----:B------:R-:W-:Y:S01]  /*c7e0*/  F2FP.SATFINITE.E4M3.F32.PACK_AB_MERGE_C R45, R171, R6, R10 ;  /* 0x00000006ab2d723e */ /* 0x000fe2000480700a */
[----:B------:R-:W-:-:S02]  /*c7f0*/  IMAD.IADD R11, R50, 0x1, -R11 ;  /* 0x00000001320b7824 */ /* 0x000fc400078e0a0b */
[----:B------:R-:W-:Y:S01]  /*c800*/  FADD R10, R7, -1 ;  /* 0xbf800000070a7421 */ /* 0x000fe20000000000 */
[----:B------:R-:W-:Y:S01]  /*c810*/  FFMA.FTZ R5, R4, R5, -0.17900948226451873779 ;  /* 0xbe374e4304057423 */ /* 0x000fe20000010005 */
[----:B------:R-:W-:Y:S02]  /*c820*/  IMAD.IADD R14, R49, 0x1, -R14 ;  /* 0x00000001310e7824 */ /* 0x000fe400078e0a0e */
[----:B------:R-:W-:Y:S01]  /*c830*/  FADD R12, R11, -1 ;  /* 0xbf8000000b0c7421 */ /* 0x000fe20000000000 */
[----:B------:R-:W-:Y:S01]  /*c840*/  FFMA.FTZ R7, R10, R39, -0.16845393180847167969 ;  /* 0xbe2c7f300a077423 */ /* 0x000fe20000010027 */
[----:B------:R-:W-:Y:S01]  /*c850*/  FFMA.FTZ R5, R4, R5, 0.20512372255325317383 ;  /* 0x3e520bf404057423 */ /* 0x000fe20000010005 */
[----:B------:R-:W-:Y:S01]  /*c860*/  FADD R14, R14, -1 ;  /* 0xbf8000000e0e7421 */ /* 0x000fe20000000000 */
[----:B------:R-:W-:Y:S01]  /*c870*/  F2FP.SATFINITE.E4M3.F32.PACK_AB_MERGE_C R35, R42, R35, RZ ;  /* 0x000000232a23723e */ /* 0x000fe200048070ff */
[----:B------:R-:W-:Y:S01]  /*c880*/  FFMA.FTZ R11, R12, R39, -0.16845393180847167969 ;  /* 0xbe2c7f300c0b7423 */ /* 0x000fe20000010027 */
[----:B------:R-:W-:Y:S01]  /*c890*/  FFMA.FTZ R5, R4, R5, -0.24046532809734344482 ;  /* 0xbe763c8b04057423 */ /* 0x000fe20000010005 */
[----:B------:R-:W-:Y:S01]  /*c8a0*/  F2FP.SATFINITE.E4M3.F32.PACK_AB_MERGE_C R25, R30, R25, RZ ;  /* 0x000000191e19723e */ /* 0x000fe200048070ff */
[----:B------:R-:W-:Y:S01]  /*c8b0*/  FFMA.FTZ R15, R14, R39, -0.16845393180847167969 ;  /* 0xbe2c7f300e0f7423 */ /* 0x000fe20000010027 */
[----:B------:R-:W-:Y:S01]  /*c8c0*/  F2FP.SATFINITE.E4M3.F32.PACK_AB_MERGE_C R23, R28, R23, RZ ;  /* 0x000000171c17723e */ /* 0x000fe200048070ff */
[----:B------:R-:W-:Y:S01]  /*c8d0*/  FFMA.FTZ R7, R10, R7, 0.1716887056827545166 ;  /* 0x3e2fcf2a0a077423 */ /* 0x000fe20000010007 */
[----:B------:R-:W-:Y:S01]  /*c8e0*/  FFMA.FTZ R5, R4, R5, 0.28857114911079406738 ;  /* 0x3e93bf9904057423 */ /* 0x000fe20000010005 */
[----:B------:R-:W-:Y:S01]  /*c8f0*/  F2FP.SATFINITE.E4M3.F32.PACK_AB_MERGE_C R44, R44, R37, R35 ;  /* 0x000000252c2c723e */ /* 0x000fe20004807023 */
[----:B------:R-:W-:Y:S01]  /*c900*/  FFMA.FTZ R11, R12, R11, 0.1716887056827545166 ;  /* 0x3e2fcf2a0c0b7423 */ /* 0x000fe2000001000b */
[----:B------:R-:W-:Y:S01]  /*c910*/  F2FP.SATFINITE.E4M3.F32.PACK_AB_MERGE_C R46, R34, R29, R25 ;  /* 0x0000001d222e723e */ /* 0x000fe20004807019 */
[----:B------:R-:W-:Y:S01]  /*c920*/  FFMA.FTZ R15, R14, R15, 0.1716887056827545166 ;  /* 0x3e2fcf2a0e0f7423 */ /* 0x000fe2000001000f */
[----:B------:R-:W-:Y:S01]  /*c930*/  F2FP.SATFINITE.E4M3.F32.PACK_AB_MERGE_C R47, R32, R27, R23 ;  /* 0x0000001b202f723e */ /* 0x000fe20004807017 */
[----:B------:R-:W-:Y:S01]  /*c940*/  FFMA.FTZ R7, R10, R7, -0.17900948226451873779 ;  /* 0xbe374e430a077423 */ /* 0x000fe20000010007 */
[----:B------:R-:W-:Y:S01]  /*c950*/  FFMA.FTZ R5, R4, R5, -0.36067417263984680176 ;  /* 0xbeb8aa4904057423 */ /* 0x000fe20000010005 */
[----:B------:R-:W-:Y:S01]  /*c960*/  FFMA.FTZ R11, R12, R11, -0.17900948226451873779 ;  /* 0xbe374e430c0b7423 */ /* 0x000fe2000001000b */
[----:B------:R-:W-:Y:S01]  /*c970*/  FFMA.FTZ R15, R14, R15, -0.17900948226451873779 ;  /* 0xbe374e430e0f7423 */ /* 0x000fe2000001000f */
[----:B------:R-:W-:Y:S01]  /*c980*/  FFMA.FTZ R7, R10, R7, 0.20512372255325317383 ;  /* 0x3e520bf40a077423 */ /* 0x000fe20000010007 */
[----:B------:R-:W-:Y:S01]  /*c990*/  STSM.16.M88.4 [R2], R44 ;  /* 0x0000002c02007844 */ /* 0x000fe20000000200 */
[----:B------:R-:W-:Y:S01]  /*c9a0*/  FFMA.FTZ R5, R4, R5, 0.48089820146560668945 ;  /* 0x3ef6384a04057423 */ /* 0x000fe20000010005 */
[----:B------:R-:W-:Y:S01]  /*c9b0*/  FFMA.FTZ R11, R12, R11, 0.20512372255325317383 ;  /* 0x3e520bf40c0b7423 */ /* 0x000fe2000001000b */
[----:B------:R-:W-:Y:S01]  /*c9c0*/  FFMA.FTZ R15, R14, R15, 0.20512372255325317383 ;  /* 0x3e520bf40e0f7423 */ /* 0x000fe2000001000f */
[----:B------:R-:W-:Y:S01]  /*c9d0*/  FFMA.FTZ R7, R10, R7, -0.24046532809734344482 ;  /* 0xbe763c8b0a077423 */ /* 0x000fe20000010007 */
[----:B------:R-:W-:Y:S01]  /*c9e0*/  FFMA.FTZ R5, R4, R5, -0.72134751081466674805 ;  /* 0xbf38aa3b04057423 */ /* 0x000fe20000010005 */
[----:B------:R-:W-:Y:S01]  /*c9f0*/  FFMA.FTZ R11, R12, R11, -0.24046532809734344482 ;  /* 0xbe763c8b0c0b7423 */ /* 0x000fe2000001000b */
[----:B------:R-:W-:Y:S01]  /*ca00*/  FFMA.FTZ R15, R14, R15, -0.24046532809734344482 ;  /* 0xbe763c8b0e0f7423 */ /* 0x000fe2000001000f */
[----:B------:R-:W-:Y:S01]  /*ca10*/  FFMA.FTZ R7, R10, R7, 0.28857114911079406738 ;  /* 0x3e93bf990a077423 */ /* 0x000fe20000010007 */
[----:B------:R-:W-:Y:S01]  /*ca20*/  FMUL R5, R4, R5 ;  /* 0x0000000504057220 */ /* 0x000fe20000400000 */
[----:B------:R-:W-:Y:S01]  /*ca30*/  FFMA.FTZ R11, R12, R11, 0.28857114911079406738 ;  /* 0x3e93bf990c0b7423 */ /* 0x000fe2000001000b */
[----:B------:R-:W-:Y:S01]  /*ca40*/  FFMA.FTZ R15, R14, R15, 0.28857114911079406738 ;  /* 0x3e93bf990e0f7423 */ /* 0x000fe2000001000f */
[----:B------:R-:W-:Y:S01]  /*ca50*/  FFMA.FTZ R7, R10, R7, -0.36067417263984680176 ;  /* 0xbeb8aa490a077423 */ /* 0x000fe20000010007 */
[----:B------:R-:W-:Y:S01]  /*ca60*/  FMUL R5, R4, R5 ;  /* 0x0000000504057220 */ /* 0x000fe20000400000 */
[----:B------:R-:W-:Y:S01]  /*ca70*/  FFMA.FTZ R11, R12, R11, -0.36067417263984680176 ;  /* 0xbeb8aa490c0b7423 */ /* 0x000fe2000001000b */
[----:B------:R-:W-:Y:S01]  /*ca80*/  FFMA.FTZ R15, R14, R15, -0.36067417263984680176 ;  /* 0xbeb8aa490e0f7423 */ /* 0x000fe2000001000f */
[----:B------:R-:W-:Y:S01]  /*ca90*/  FFMA.FTZ R7, R10, R7, 0.48089820146560668945 ;  /* 0x3ef6384a0a077423 */ /* 0x000fe20000010007 */
[----:B------:R-:W-:Y:S01]  /*caa0*/  LOP3.LUT R75, R195, 0x7f, RZ, 0xc0, !PT ;  /* 0x0000007fc34b7812 */ /* 0x000fe200078ec0ff */
[----:B------:R-:W-:Y:S01]  /*cab0*/  FFMA.FTZ R11, R12, R11, 0.48089820146560668945 ;  /* 0x3ef6384a0c0b7423 */ /* 0x000fe2000001000b */
[----:B------:R-:W-:Y:S01]  /*cac0*/  F2FP.SATFINITE.E4M3.F32.PACK_AB_MERGE_C R183, R183, R8, RZ ;  /* 0x00000008b7b7723e */ /* 0x000fe200048070ff */
[----:B------:R-:W-:Y:S01]  /*cad0*/  FFMA.FTZ R8, R4, 1.4426950216293334961, R5 ;  /* 0x3fb8aa3b04087823 */ /* 0x000fe20000010005 */
[----:B------:R-:W-:Y:S01]  /*cae0*/  FFMA.FTZ R5, R14, R15, 0.48089820146560668945 ;  /* 0x3ef6384a0e057423 */ /* 0x000fe2000001000f */
[----:B------:R-:W-:Y:S01]  /*caf0*/  FFMA.FTZ R7, R10, R7, -0.72134751081466674805 ;  /* 0xbf38aa3b0a077423 */ /* 0x000fe20000010007 */
[----:B------:R-:W-:Y:S01]  /*cb00*/  LEA R75, R75, UR11, 0x4 ;  /* 0x0000000b4b4b7c11 */ /* 0x000fe2000f8e20ff */
[----:B------:R-:W-:Y:S01]  /*cb10*/  FFMA.FTZ R15, R12, R11, -0.72134751081466674805 ;  /* 0xbf38aa3b0c0f7423 */ /* 0x000fe2000001000b */
[----:B------:R-:W-:Y:S01]  /*cb20*/  F2FP.SATFINITE.E4M3.F32.PACK_AB_MERGE_C R20, R20, R17, RZ ;  /* 0x000000111414723e */ /* 0x000fe200048070ff */
[----:B------:R-:W-:Y:S01]  /*cb30*/  FFMA.FTZ R17, R14, R5, -0.72134751081466674805 ;  /* 0xbf38aa3b0e117423 */ /* 0x000fe20000010005 */
[----:B------:R-:W-:Y:S01]  /*cb40*/  ISETP.GE.U32.AND P1, PT, R48, 0x7f800000, PT ;  /* 0x7f8000003000780c */ /* 0x000fe20003f26070 */
[C---:B------:R-:W-:Y:S01]  /*cb50*/  FMUL R11, R10.reuse, R7 ;  /* 0x000000070a0b7220 */ /* 0x040fe20000400000 */
[----:B------:R-:W-:Y:S01]  /*cb60*/  BAR.SYNC.DEFER_BLOCKING 0x0 ;  /* 0x0000000000007b1d */ /* 0x000fe20000010000 */
[----:B------:R-:W-:Y:S01]  /*cb70*/  ISETP.GE.U32.AND P0, PT, R41, 0x7f800000, PT ;  /* 0x7f8000002900780c */ /* 0x000fe20003f06070 */
[----:B------:R-:W-:Y:S01]  /*cb80*/  FADD R25, R3, R8 ;  /* 0x0000000803197221 */ /* 0x000fe20000000000 */
[----:B------:R-:W-:Y:S01]  /*cb90*/  FMUL R11, R10, R11 ;  /* 0x0000000b0a0b7220 */ /* 0x000fe20000400000 */
[----:B------:R-:W-:Y:S01]  /*cba0*/  ISETP.GE.U32.AND P5, PT, R50, 0x7f800000, PT ;  /* 0x7f8000003200780c */ /* 0x000fe20003fa6070 */
[----:B------:R-:W-:Y:S01]  /*cbb0*/  FMUL R15, R12, R15 ;  /* 0x0000000f0c0f7220 */ /* 0x000fe20000400000 */
[----:B------:R-:W-:Y:S01]  /*cbc0*/  F2FP.SATFINITE.E4M3.F32.PACK_AB_MERGE_C R31, R36, R31, RZ ;  /* 0x0000001f241f723e */ /* 0x000fe200048070ff */
[----:B------:R-:W-:Y:S01]  /*cbd0*/  FFMA.FTZ R10, R10, 1.4426950216293334961, R11 ;  /* 0x3fb8aa3b0a0a7823 */ /* 0x000fe2000001000b */
[----:B------:R-:W-:Y:S01]  /*cbe0*/  ISETP.GE.U32.AND P4, PT, R49, 0x7f800000, PT ;  /* 0x7f8000003100780c */ /* 0x000fe20003f86070 */
[----:B------:R-:W-:Y:S01]  /*cbf0*/  FMUL R15, R12, R15 ;  /* 0x0000000f0c0f7220 */ /* 0x000fe20000400000 */
[----:B------:R-:W-:Y:S01]  /*cc00*/  FSETP.NEU.AND P3, PT, R41, RZ, PT ;  /* 0x000000ff2900720b */ /* 0x000fe20003f6d000 */
[----:B------:R-:W-:Y:S01]  /*cc10*/  FADD R72, R9, R10 ;  /* 0x0000000a09487221 */ /* 0x000fe20000000000 */
[----:B------:R-:W-:Y:S01]  /*cc20*/  @P1 IMAD.MOV.U32 R11, RZ, RZ, 0x7f800000 ;  /* 0x7f800000ff0b1424 */ /* 0x000fe200078e00ff */
[----:B------:R-:W0:Y:S01]  /*cc30*/  LDC.64 R8, c[0x0][0x228] ;  /* 0x00008a00ff087b82 */ /* 0x000e220000000a00 */
[----:B------:R-:W-:Y:S01]  /*cc40*/  @P0 IMAD.MOV.U32 R3, RZ, RZ, 0x7f800000 ;  /* 0x7f800000ff030424 */ /* 0x000fe200078e00ff */
[----:B------:R-:W-:Y:S01]  /*cc50*/  F2FP.SATFINITE.E4M3.F32.PACK_AB_MERGE_C R40, R40, R33, R31 ;  /* 0x000000212828723e */ /* 0x000fe2000480701f */
[----:B------:R-:W-:Y:S01]  /*cc60*/  @P1 FFMA.FTZ R72, R48, R11, +INF ;  /* 0x7f80000030481423 */ /* 0x000fe2000001000b */
[----:B------:R-:W-:Y:S01]  /*cc70*/  F2FP.SATFINITE.E4M3.F32.PACK_AB_MERGE_C R42, R26, R21, R20 ;  /* 0x000000151a2a723e */ /* 0x000fe20004807014 */
[----:B------:R-:W-:Y:S01]  /*cc80*/  @P0 FFMA.FTZ R25, R41, R3, +INF ;  /* 0x7f80000029190423 */ /* 0x000fe20000010003 */
[----:B------:R-:W-:Y:S01]  /*cc90*/  F2FP.SATFINITE.E4M3.F32.PACK_AB_MERGE_C R41, R179, R38, R183 ;  /* 0x00000026b329723e */ /* 0x000fe200048070b7 */
[----:B------:R-:W-:Y:S01]  /*cca0*/  FMUL R17, R14, R17 ;  /* 0x000000110e117220 */ /* 0x000fe20000400000 */
[----:B------:R-:W1:Y:S01]  /*ccb0*/  LDC R11, c[0x0][0x278] ;  /* 0x00009e00ff0b7b82 */ /* 0x000e620000000800 */
[----:B------:R-:W-:Y:S01]  /*ccc0*/  F2FP.SATFINITE.E4M3.F32.PACK_AB_MERGE_C R43, R22, R19, R18 ;  /* 0x00000013162b723e */ /* 0x000fe20004807012 */
[----:B------:R-:W-:Y:S01]  /*ccd0*/  FFMA.FTZ R12, R12, 1.4426950216293334961, R15 ;  /* 0x3fb8aa3b0c0c7823 */ /* 0x000fe2000001000f */
[----:B------:R-:W2:Y:S01]  /*cce0*/  LDS.128 R4, [R75] ;  /* 0x000000004b047984 */ /* 0x000ea20000000c00 */
[----:B------:R-:W-:Y:S01]  /*ccf0*/  FMUL R17, R14, R17 ;  /* 0x000000110e117220 */ /* 0x000fe20000400000 */
[----:B------:R-:W-:Y:S01]  /*cd00*/  @P5 IMAD.MOV.U32 R3, RZ, RZ, 0x7f800000 ;  /* 0x7f800000ff035424 */ /* 0x000fe200078e00ff */
[----:B------:R-:W-:-:S02]  /*cd10*/  LOP3.LUT R188, R188, 0x7f, R195, 0xf8, !PT ;  /* 0x0000007fbcbc7812 */ /* 0x000fc400078ef8c3 */
[----:B------:R-:W-:Y:S01]  /*cd20*/  BAR.SYNC.DEFER_BLOCKING 0x0 ;  /* 0x0000000000007b1d */ /* 0x000fe20000010000 */
[----:B------:R-:W-:Y:S01]  /*cd30*/  FADD R73, R13, R12 ;  /* 0x0000000c0d497221 */ /* 0x000fe20000000000 */
[----:B------:R-:W-:Y:S01]  /*cd40*/  FFMA.FTZ R17, R14, 1.4426950216293334961, R17 ;  /* 0x3fb8aa3b0e117823 */ /* 0x000fe20000010011 */
[----:B------:R-:W-:Y:S01]  /*cd50*/  @P5 FFMA.FTZ R73, R50, R3, +INF ;  /* 0x7f80000032495423 */ /* 0x000fe20000010003 */
[----:B------:R-:W-:Y:S01]  /*cd60*/  IMAD R3, R188, UR5, RZ ;  /* 0x00000005bc037c24 */ /* 0x000fe2000f8e02ff */
[----:B------:R-:W-:Y:S01]  /*cd70*/  USHF.R.S32.HI UR5, URZ, 0x1f, UR4 ;  /* 0x0000001f3f057899 */ /* 0x000fe20008011404 */
[----:B------:R-:W-:Y:S02]  /*cd80*/  @P4 IMAD.MOV.U32 R10, RZ, RZ, 0x7f800000 ;  /* 0x7f800000ff0a4424 */ /* 0x000fe400078e00ff */
[----:B------:R-:W-:Y:S01]  /*cd90*/  FADD R74, R16, R17 ;  /* 0x00000011104a7221 */ /* 0x000fe20000000000 */
[C---:B------:R-:W-:Y:S01]  /*cda0*/  FSETP.NEU.AND P0, PT, R49.reuse, RZ, PT ;  /* 0x000000ff3100720b */ /* 0x040fe20003f0d000 */
[----:B------:R-:W-:Y:S01]  /*cdb0*/  @P4 FFMA.FTZ R74, R49, R10, +INF ;  /* 0x7f800000314a4423 */ /* 0x000fe2000001000a */
[----:B0-----:R-:W-:Y:S01]  /*cdc0*/  IADD3 R8, P4, P5, R3, UR4, R8 ;  /* 0x0000000403087c10 */ /* 0x001fe2000fd9e008 */
[----:B------:R-:W-:Y:S01]  /*cdd0*/  ULDC UR4, c[0x0][0x27c] ;  /* 0x00009f0000047ab9 */ /* 0x000fe20000000800 */
[----:B------:R-:W-:Y:S01]  /*cde0*/  SHF.R.S32.HI R10, RZ, 0x1f, R3 ;  /* 0x0000001fff0a7819 */ /* 0x000fe20000011403 */
[----:B------:R-:W-:Y:S01]  /*cdf0*/  UIMAD UR4, UR10, UR4, URZ ;  /* 0x000000040a0472a4 */ /* 0x000fe2000f8e023f */
[----:B------:R-:W-:-:S02]  /*ce00*/  FSETP.NEU.AND P2, PT, R48, RZ, PT ;  /* 0x000000ff3000720b */ /* 0x000fc40003f4d000 */
[----:B------:R-:W-:Y:S01]  /*ce10*/  IADD3.X R9, R10, UR5, R9, P4, P5 ;  /* 0x000000050a097c10 */ /* 0x000fe2000a7ea409 */
[C---:B-1----:R-:W-:Y:S01]  /*ce20*/  IMAD.SHL.U32 R15, R11.reuse, 0x4, RZ ;  /* 0x000000040b0f7824 */ /* 0x042fe200078e00ff */
[----:B------:R-:W-:Y:S01]  /*ce30*/  FSETP.NEU.AND P1, PT, R50, RZ, PT ;  /* 0x000000ff3200720b */ /* 0x000fe20003f2d000 */
[----:B------:R-:W-:Y:S01]  /*ce40*/  IMAD R17, R11, 0x5, RZ ;  /* 0x000000050b117824 */ /* 0x000fe200078e02ff */
[----:B------:R-:W-:Y:S01]  /*ce50*/  FSEL R25, R25, -INF , P3 ;  /* 0xff80000019197808 */ /* 0x000fe20001800000 */
[C---:B------:R-:W-:Y:S01]  /*ce60*/  IMAD R19, R11.reuse, 0x6, RZ ;  /* 0x000000060b137824 */ /* 0x040fe200078e02ff */
[----:B------:R-:W-:Y:S01]  /*ce70*/  USHF.L.U32 UR6, UR4, 0x2, URZ ;  /* 0x0000000204067899 */ /* 0x000fe2000800063f */
[----:B------:R0:W-:Y:S01]  /*ce80*/  STSM.16.M88.4 [R2], R40 ;  /* 0x0000002802007844 */ /* 0x0001e20000000200 */
[----:B------:R-:W-:Y:S02]  /*ce90*/  IMAD R21, R11, 0x7, RZ ;  /* 0x000000070b157824 */ /* 0x000fe400078e02ff */
[----:B------:R-:W-:Y:S01]  /*cea0*/  FFMA R196, R25, 0.69314718246459960938, R196 ;  /* 0x3f31721819c47823 */ /* 0x000fe200000000c4 */
[C---:B------:R-:W-:Y:S01]  /*ceb0*/  IMAD.SHL.U32 R23, R11.reuse, 0x8, RZ ;  /* 0x000000080b177824 */ /* 0x040fe200078e00ff */
[----:B------:R-:W-:Y:S01]  /*cec0*/  UIMAD.WIDE UR4, UR4, 0x4, URZ ;  /* 0x00000004040478a5 */ /* 0x000fe2000f8e023f */
[----:B------:R-:W-:-:S02]  /*ced0*/  IMAD R27, R11, 0x9, RZ ;  /* 0x000000090b1b7824 */ /* 0x000fc400078e02ff */
[C---:B------:R-:W-:Y:S02]  /*cee0*/  IMAD R29, R11.reuse, 0xa, RZ ;  /* 0x0000000a0b1d7824 */ /* 0x040fe400078e02ff */
[C---:B------:R-:W-:Y:S02]  /*cef0*/  IMAD R31, R11.reuse, 0xb, RZ ;  /* 0x0000000b0b1f7824 */ /* 0x040fe400078e02ff */
[----:B------:R-:W-:Y:S01]  /*cf00*/  IMAD R33, R11, 0xc, RZ ;  /* 0x0000000c0b217824 */ /* 0x000fe200078e02ff */
[----:B--2---:R-:W-:Y:S01]  /*cf10*/  PRMT R77, R7, 0x7773, RZ ;  /* 0x00007773074d7816 */ /* 0x004fe200000000ff */
[----:B------:R-:W-:Y:S01]  /*cf20*/  IMAD R35, R11, 0xd, RZ ;  /* 0x0000000d0b237824 */ /* 0x000fe200078e02ff */
[----:B------:R-:W-:Y:S01]  /*cf30*/  PRMT R79, R7, 0x7772, RZ ;  /* 0x00007772074f7816 */ /* 0x000fe200000000ff */
[----:B------:R-:W-:Y:S01]  /*cf40*/  IMAD R37, R11, 0xe, RZ ;  /* 0x0000000e0b257824 */ /* 0x000fe200078e02ff */
[----:B------:R-:W-:Y:S01]  /*cf50*/  PRMT R93, R7, 0x7771, RZ ;  /* 0x00007771075d7816 */ /* 0x000fe200000000ff */
[----:B------:R-:W-:Y:S01]  /*cf60*/  IMAD R39, R11, 0xf, RZ ;  /* 0x0000000f0b277824 */ /* 0x000fe200078e02ff */
[----:B------:R-:W-:Y:S01]  /*cf70*/  PRMT R95, R7, 0x7770, RZ ;  /* 0x00007770075f7816 */ /* 0x000fe200000000ff */
[----:B------:R-:W-:Y:S01]  /*cf80*/  IMAD R7, R11, 0x3, RZ ;  /* 0x000000030b077824 */ /* 0x000fe200078e02ff */
[----:B------:R-:W-:Y:S01]  /*cf90*/  PRMT R85, R5, 0x7773, RZ ;  /* 0x0000777305557816 */ /* 0x000fe200000000ff */
[----:B0-----:R-:W-:Y:S01]  /*cfa0*/  IMAD.SHL.U32 R41, R11, 0x10, RZ ;  /* 0x000000100b297824 */ /* 0x001fe200078e00ff */
[----:B------:R-:W-:Y:S01]  /*cfb0*/  PRMT R87, R5, 0x7772, RZ ;  /* 0x0000777205577816 */ /* 0x000fe200000000ff */
[----:B------:R-:W-:Y:S01]  /*cfc0*/  IMAD R43, R11, 0x11, RZ ;  /* 0x000000110b2b7824 */ /* 0x000fe200078e02ff */
[----:B------:R-:W-:Y:S01]  /*cfd0*/  PRMT R101, R5, 0x7771, RZ ;  /* 0x0000777105657816 */ /* 0x000fe200000000ff */
[----:B------:R-:W-:Y:S01]  /*cfe0*/  IMAD R45, R11, 0x12, RZ ;  /* 0x000000120b2d7824 */ /* 0x000fe200078e02ff */
[----:B------:R-:W-:Y:S01]  /*cff0*/  PRMT R103, R5, 0x7770, RZ ;  /* 0x0000777005677816 */ /* 0x000fe200000000ff */
[C---:B------:R-:W-:Y:S01]  /*d000*/  IMAD.SHL.U32 R5, R11.reuse, 0x2, RZ ;  /* 0x000000020b057824 */ /* 0x040fe200078e00ff */
[----:B------:R-:W-:Y:S01]  /*d010*/  IADD3 R2, P5, R8, R11, RZ ;  /* 0x0000000b08027210 */ /* 0x000fe20007fbe0ff */
[----:B------:R-:W-:Y:S01]  /*d020*/  IMAD R47, R11, 0x13, RZ ;  /* 0x000000130b2f7824 */ /* 0x000fe200078e02ff */
[-C--:B------:R-:W-:Y:S01]  /*d030*/  IADD3 R12, P4, R7, R8.reuse, RZ ;  /* 0x00000008070c7210 */ /* 0x080fe20007f9e0ff */
[C---:B------:R-:W-:Y:S01]  /*d040*/  IMAD R49, R11.reuse, 0x14, RZ ;  /* 0x000000140b317824 */ /* 0x040fe200078e02ff */
[CC--:B------:R-:W-:Y:S01]  /*d050*/  LEA.HI.X.SX32 R3, R11.reuse, R9.reuse, 0x1, P5 ;  /* 0x000000090b037211 */ /* 0x0c0fe200028f0eff */
[----:B------:R-:W-:Y:S01]  /*d060*/  IMAD R51, R11, 0x15, RZ ;  /* 0x000000150b337824 */ /* 0x000fe200078e02ff */
[-C--:B------:R-:W-:Y:S01]  /*d070*/  IADD3 R10, P6, R5, R8.reuse, RZ ;  /* 0x00000008050a7210 */ /* 0x080fe20007fde0ff */
[----:B------:R-:W-:Y:S01]  /*d080*/  IMAD R53, R11, 0x16, RZ ;  /* 0x000000160b357824 */ /* 0x000fe200078e02ff */
[----:B------:R-:W-:Y:S01]  /*d090*/  IADD3 R14, P5, R15, R8, RZ ;  /* 0x000000080f0e7210 */ /* 0x000fe20007fbe0ff */
[C---:B------:R-:W-:Y:S01]  /*d0a0*/  IMAD R55, R11.reuse, 0x17, RZ ;  /* 0x000000170b377824 */ /* 0x040fe200078e02ff */
[C---:B------:R-:W-:Y:S01]  /*d0b0*/  PRMT R81, R6.reuse, 0x7773, RZ ;  /* 0x0000777306517816 */ /* 0x040fe200000000ff */
[C---:B------:R-:W-:Y:S01]  /*d0c0*/  IMAD R57, R11.reuse, 0x18, RZ ;  /* 0x000000180b397824 */ /* 0x040fe200078e02ff */
[C---:B------:R-:W-:Y:S01]  /*d0d0*/  PRMT R83, R6.reuse, 0x7772, RZ ;  /* 0x0000777206537816 */ /* 0x040fe200000000ff */
[C---:B------:R-:W-:Y:S01]  /*d0e0*/  IMAD R59, R11.reuse, 0x19, RZ ;  /* 0x000000190b3b7824 */ /* 0x040fe200078e02ff */
[C---:B------:R-:W-:Y:S01]  /*d0f0*/  PRMT R97, R6.reuse, 0x7771, RZ ;  /* 0x0000777106617816 */ /* 0x040fe200000000ff */
[C---:B------:R-:W-:Y:S01]  /*d100*/  IMAD R61, R11.reuse, 0x1a, RZ ;  /* 0x0000001a0b3d7824 */ /* 0x040fe200078e02ff */
[----:B------:R-:W-:Y:S01]  /*d110*/  PRMT R99, R6, 0x7770, RZ ;  /* 0x0000777006637816 */ /* 0x000fe200000000ff */
        /* <DEDUP_REMOVED lines=8> */
[----:B------:R-:W-:Y:S01]  /*d1a0*/  BAR.SYNC.DEFER_BLOCKING 0x0 ;  /* 0x0000000000007b1d */ /* 0x000fe20000010000 */
[----:B------:R-:W-:Y:S01]  /*d1b0*/  IMAD R71, R11, 0x1f, RZ ;  /* 0x0000001f0b477824 */ /* 0x000fe200078e02ff */
[----:B------:R-:W-:-:S02]  /*d1c0*/  LEA.HI.X.SX32 R11, R5, R9, 0x1, P6 ;  /* 0x00000009050b7211 */ /* 0x000fc400030f0eff */
[-C--:B------:R-:W-:Y:S02]  /*d1d0*/  LEA.HI.X.SX32 R13, R7, R9.reuse, 0x1, P4 ;  /* 0x00000009070d7211 */ /* 0x080fe400020f0eff */
[-C--:B------:R-:W-:Y:S02]  /*d1e0*/  LEA.HI.X.SX32 R15, R15, R9.reuse, 0x1, P5 ;  /* 0x000000090f0f7211 */ /* 0x080fe400028f0eff */
[-C--:B------:R-:W-:Y:S02]  /*d1f0*/  IADD3 R16, P6, R17, R8.reuse, RZ ;  /* 0x0000000811107210 */ /* 0x080fe40007fde0ff */
[-C--:B------:R-:W-:Y:S02]  /*d200*/  IADD3 R18, P4, R19, R8.reuse, RZ ;  /* 0x0000000813127210 */ /* 0x080fe40007f9e0ff */
[----:B------:R-:W-:Y:S02]  /*d210*/  IADD3 R20, P5, R21, R8, RZ ;  /* 0x0000000815147210 */ /* 0x000fe40007fbe0ff */
[----:B------:R-:W-:-:S02]  /*d220*/  LEA.HI.X.SX32 R17, R17, R9, 0x1, P6 ;  /* 0x0000000911117211 */ /* 0x000fc400030f0eff */
[-C--:B------:R-:W-:Y:S02]  /*d230*/  LEA.HI.X.SX32 R19, R19, R9.reuse, 0x1, P4 ;  /* 0x0000000913137211 */ /* 0x080fe400020f0eff */
[-C--:B------:R-:W-:Y:S02]  /*d240*/  LEA.HI.X.SX32 R21, R21, R9.reuse, 0x1, P5 ;  /* 0x0000000915157211 */ /* 0x080fe400028f0eff */
[-C--:B------:R-:W-:Y:S02]  /*d250*/  IADD3 R22, P6, R23, R8.reuse, RZ ;  /* 0x0000000817167210 */ /* 0x080fe40007fde0ff */
[-C--:B------:R-:W-:Y:S01]  /*d260*/  IADD3 R26, P4, R27, R8.reuse, RZ ;  /* 0x000000081b1a7210 */ /* 0x080fe20007f9e0ff */
[----:B------:R-:W0:Y:S01]  /*d270*/  LDS.128 R4, [R75] ;  /* 0x000000004b047984 */ /* 0x000e220000000c00 */
[----:B------:R-:W-:Y:S02]  /*d280*/  IADD3 R28, P5, R29, R8, RZ ;  /* 0x000000081d1c7210 */ /* 0x000fe40007fbe0ff */
[-C--:B------:R-:W-:Y:S01]  /*d290*/  LEA.HI.X.SX32 R23, R23, R9.reuse, 0x1, P6 ;  /* 0x0000000917177211 */ /* 0x080fe200030f0eff */
[----:B------:R-:W-:Y:S01]  /*d2a0*/  STG.E.U8 desc[UR18][R8.64], R107 ;  /* 0x0000006b08007986 */ /* 0x000fe2000c101112 */
[----:B------:R-:W-:-:S02]  /*d2b0*/  LEA.HI.X.SX32 R27, R27, R9, 0x1, P4 ;  /* 0x000000091b1b7211 */ /* 0x000fc400020f0eff */
[-C--:B------:R-:W-:Y:S01]  /*d2c0*/  LEA.HI.X.SX32 R29, R29, R9.reuse, 0x1, P5 ;  /* 0x000000091d1d7211 */ /* 0x080fe200028f0eff */
[----:B------:R-:W-:Y:S01]  /*d2d0*/  STG.E.U8 desc[UR18][R2.64], R105 ;  /* 0x0000006902007986 */ /* 0x000fe2000c101112 */
[-C--:B------:R-:W-:Y:S02]  /*d2e0*/  IADD3 R30, P6, R31, R8.reuse, RZ ;  /* 0x000000081f1e7210 */ /* 0x080fe40007fde0ff */
[-C--:B------:R-:W-:Y:S01]  /*d2f0*/  IADD3 R32, P4, R33, R8.reuse, RZ ;  /* 0x0000000821207210 */ /* 0x080fe20007f9e0ff */
[----:B------:R-:W-:Y:S01]  /*d300*/  STG.E.U8 desc[UR18][R10.64], R103 ;  /* 0x000000670a007986 */ /* 0x000fe2000c101112 */
        /* <DEDUP_REMOVED lines=26> */
[----:B------:R0:W-:Y:S01]  /*d4b0*/  STG.E.U8 desc[UR18][R30.64], R85 ;  /* 0x000000551e007986 */ /* 0x0001e2000c101112 */
        /* <DEDUP_REMOVED lines=13> */
[-C--:B------:R-:W-:Y:S02]  /*d590*/  LEA.HI.X.SX32 R59, R59, R9.reuse, 0x1, P5 ;  /* 0x000000093b3b7211 */ /* 0x080fe400028f0eff */
[-C--:B------:R-:W-:Y:S02]  /*d5a0*/  IADD3 R60, P6, R61, R8.reuse, RZ ;  /* 0x000000083d3c7210 */ /* 0x080fe40007fde0ff */
[-C--:B------:R-:W-:Y:S02]  /*d5b0*/  IADD3 R62, P4, R63, R8.reuse, RZ ;  /* 0x000000083f3e7210 */ /* 0x080fe40007f9e0ff */
[----:B------:R-:W-:Y:S02]  /*d5c0*/  IADD3 R64, P5, R65, R8, RZ ;  /* 0x0000000841407210 */ /* 0x000fe40007fbe0ff */
[-C--:B------:R-:W-:Y:S02]  /*d5d0*/  LEA.HI.X.SX32 R61, R61, R9.reuse, 0x1, P6 ;  /* 0x000000093d3d7211 */ /* 0x080fe400030f0eff */
[----:B------:R-:W-:-:S02]  /*d5e0*/  LEA.HI.X.SX32 R63, R63, R9, 0x1, P4 ;  /* 0x000000093f3f7211 */ /* 0x000fc400020f0eff */
[----:B------:R-:W-:Y:S02]  /*d5f0*/  LEA.HI.X.SX32 R65, R65, R9, 0x1, P5 ;  /* 0x0000000941417211 */ /* 0x000fe400028f0eff */
[-C--:B------:R-:W-:Y:S02]  /*d600*/  IADD3 R66, P6, R67, R8.reuse, RZ ;  /* 0x0000000843427210 */ /* 0x080fe40007fde0ff */
[-C--:B------:R-:W-:Y:S02]  /*d610*/  IADD3 R68, P4, R69, R8.reuse, RZ ;  /* 0x0000000845447210 */ /* 0x080fe40007f9e0ff */
[----:B------:R-:W-:Y:S02]  /*d620*/  IADD3 R70, P5, R71, R8, RZ ;  /* 0x0000000847467210 */ /* 0x000fe40007fbe0ff */
[C---:B0-----:R-:W-:Y:S02]  /*d630*/  PRMT R31, R4.reuse, 0x7770, RZ ;  /* 0x00007770041f7816 */ /* 0x041fe400000000ff */
[----:B------:R-:W-:-:S02]  /*d640*/  PRMT R29, R4, 0x7771, RZ ;  /* 0x00007771041d7816 */ /* 0x000fc400000000ff */
[C---:B------:R-:W-:Y:S01]  /*d650*/  PRMT R91, R5.reuse, 0x7770, RZ ;  /* 0x00007770055b7816 */ /* 0x040fe200000000ff */
[----:B------:R-:W-:Y:S01]  /*d660*/  STG.E.U8 desc[UR18][R40.64], R31 ;  /* 0x0000001f28007986 */ /* 0x000fe2000c101112 */
[----:B------:R-:W-:Y:S02]  /*d670*/  PRMT R75, R5, 0x7771, RZ ;  /* 0x00007771054b7816 */ /* 0x000fe400000000ff */
[-C--:B------:R-:W-:Y:S01]  /*d680*/  LEA.HI.X.SX32 R67, R67, R9.reuse, 0x1, P6 ;  /* 0x0000000943437211 */ /* 0x080fe200030f0eff */
[----:B------:R-:W-:Y:S01]  /*d690*/  STG.E.U8 desc[UR18][R42.64], R29 ;  /* 0x0000001d2a007986 */ /* 0x000fe2000c101112 */
[-C--:B------:R-:W-:Y:S02]  /*d6a0*/  LEA.HI.X.SX32 R69, R69, R9.reuse, 0x1, P4 ;  /* 0x0000000945457211 */ /* 0x080fe400020f0eff */
[----:B------:R-:W-:Y:S01]  /*d6b0*/  LEA.HI.X.SX32 R71, R71, R9, 0x1, P5 ;  /* 0x0000000947477211 */ /* 0x000fe200028f0eff */
[----:B------:R-:W-:Y:S01]  /*d6c0*/  STG.E.U8 desc[UR18][R44.64], R91 ;  /* 0x0000005b2c007986 */ /* 0x000fe2000c101112 */
[----:B------:R-:W-:-:S02]  /*d6d0*/  PRMT R27, R6, 0x7770, RZ ;  /* 0x00007770061b7816 */ /* 0x000fc400000000ff */
[----:B------:R-:W-:Y:S01]  /*d6e0*/  PRMT R3, R6, 0x7771, RZ ;  /* 0x0000777106037816 */ /* 0x000fe200000000ff */
[----:B------:R-:W-:Y:S01]  /*d6f0*/  STG.E.U8 desc[UR18][R46.64], R75 ;  /* 0x0000004b2e007986 */ /* 0x000fe2000c101112 */
[C---:B------:R-:W-:Y:S02]  /*d700*/  PRMT R9, R7.reuse, 0x7773, RZ ;  /* 0x0000777307097816 */ /* 0x040fe400000000ff */
[C---:B------:R-:W-:Y:S01]  /*d710*/  PRMT R11, R7.reuse, 0x7772, RZ ;  /* 0x00007772070b7816 */ /* 0x040fe200000000ff */
[----:B------:R-:W-:Y:S01]  /*d720*/  STG.E.U8 desc[UR18][R48.64], R27 ;  /* 0x0000001b30007986 */ /* 0x000fe2000c101112 */
[C---:B------:R-:W-:Y:S02]  /*d730*/  PRMT R23, R7.reuse, 0x7771, RZ ;  /* 0x0000777107177816 */ /* 0x040fe400000000ff */
[----:B------:R-:W-:Y:S01]  /*d740*/  PRMT R7, R7, 0x7770, RZ ;  /* 0x0000777007077816 */ /* 0x000fe200000000ff */
[----:B------:R0:W-:Y:S01]  /*d750*/  STG.E.U8 desc[UR18][R50.64], R3 ;  /* 0x0000000332007986 */ /* 0x0001e2000c101112 */
[----:B------:R-:W-:-:S02]  /*d760*/  PRMT R17, R5, 0x7773, RZ ;  /* 0x0000777305117816 */ /* 0x000fc400000000ff */
[----:B------:R-:W-:Y:S01]  /*d770*/  PRMT R19, R5, 0x7772, RZ ;  /* 0x0000777205137816 */ /* 0x000fe200000000ff */
[----:B------:R1:W-:Y:S01]  /*d780*/  STG.E.U8 desc[UR18][R52.64], R7 ;  /* 0x0000000734007986 */ /* 0x0003e2000c101112 */
[C---:B------:R-:W-:Y:S02]  /*d790*/  PRMT R5, R4.reuse, 0x7772, RZ ;  /* 0x0000777204057816 */ /* 0x040fe400000000ff */
[----:B------:R-:W-:Y:S01]  /*d7a0*/  PRMT R21, R4, 0x7773, RZ ;  /* 0x0000777304157816 */ /* 0x000fe200000000ff */
[----:B------:R-:W-:Y:S01]  /*d7b0*/  STG.E.U8 desc[UR18][R54.64], R23 ;  /* 0x0000001736007986 */ /* 0x000fe2000c101112 */
[C---:B------:R-:W-:Y:S02]  /*d7c0*/  PRMT R15, R6.reuse, 0x7772, RZ ;  /* 0x00007772060f7816 */ /* 0x040fe400000000ff */
[----:B------:R-:W-:Y:S01]  /*d7d0*/  PRMT R13, R6, 0x7773, RZ ;  /* 0x00007773060d7816 */ /* 0x000fe200000000ff */
[----:B------:R2:W-:Y:S01]  /*d7e0*/  STG.E.U8 desc[UR18][R56.64], R5 ;  /* 0x0000000538007986 */ /* 0x0005e2000c101112 */
[----:B0-----:R-:W-:Y:S01]  /*d7f0*/  FSEL R3, R72, -INF , P2 ;  /* 0xff80000048037808 */ /* 0x001fe20001000000 */
[----:B------:R-:W-:Y:S01]  /*d800*/  IMAD.HI R6, R188, 0x4, RZ ;  /* 0x00000004bc067827 */ /* 0x000fe200078e02ff */
[----:B------:R-:W-:Y:S01]  /*d810*/  FSEL R2, R73, -INF , P1 ;  /* 0xff80000049027808 */ /* 0x000fe20000800000 */
[----:B------:R-:W-:Y:S02]  /*d820*/  STG.E.U8 desc[UR18][R58.64], R21 ;  /* 0x000000153a007986 */ /* 0x000fe4000c101112 */
[----:B-1----:R-:W-:-:S02]  /*d830*/  IMAD.SHL.U32 R7, R195, 0x2, RZ ;  /* 0x00000002c3077824 */ /* 0x002fc400078e00ff */
[----:B------:R-:W-:Y:S01]  /*d840*/  FFMA R197, R3, 0.69314718246459960938, R24 ;  /* 0x3f31721803c57823 */ /* 0x000fe20000000018 */
[----:B------:R-:W-:Y:S01]  /*d850*/  STG.E.U8 desc[UR18][R60.64], R19 ;  /* 0x000000133c007986 */ /* 0x000fe2000c101112 */
[----:B------:R-:W-:Y:S01]  /*d860*/  FFMA R4, R2, 0.69314718246459960938, R133 ;  /* 0x3f31721802047823 */ /* 0x000fe20000000085 */
[----:B------:R-:W-:Y:S01]  /*d870*/  IMAD.SHL.U32 R3, R188, 0x4, RZ ;  /* 0x00000004bc037824 */ /* 0x000fe200078e00ff */
[----:B------:R-:W-:Y:S01]  /*d880*/  LOP3.LUT R7, R7, 0xf8, RZ, 0xc0, !PT ;  /* 0x000000f807077812 */ /* 0x000fe200078ec0ff */
[----:B------:R-:W-:Y:S01]  /*d890*/  STG.E.U8 desc[UR18][R62.64], R17 ;  /* 0x000000113e007986 */ /* 0x000fe2000c101112 */
[----:B--2---:R-:W-:-:S03]  /*d8a0*/  FSEL R5, R74, -INF , P0 ;  /* 0xff8000004a057808 */ /* 0x004fc60000000000 */
[----:B------:R-:W-:Y:S02]  /*d8b0*/  STG.E.U8 desc[UR18][R64.64], R15 ;  /* 0x0000000f40007986 */ /* 0x000fe4000c101112 */
[----:B------:R-:W-:Y:S02]  /*d8c0*/  FFMA R5, R5, 0.69314718246459960938, R142 ;  /* 0x3f31721805057823 */ /* 0x000fe4000000008e */
[----:B------:R0:W-:Y:S04]  /*d8d0*/  STG.E.U8 desc[UR18][R66.64], R13 ;  /* 0x0000000d42007986 */ /* 0x0001e8000c101112 */
[----:B------:R-:W-:Y:S04]  /*d8e0*/  STG.E.U8 desc[UR18][R68.64], R11 ;  /* 0x0000000b44007986 */ /* 0x000fe8000c101112 */
[----:B------:R-:W-:Y:S01]  /*d8f0*/  STG.E.U8 desc[UR18][R70.64], R9 ;  /* 0x0000000946007986 */ /* 0x000fe2000c101112 */
[----:B------:R-:W-:Y:S08]  /*d900*/  BAR.SYNC.DEFER_BLOCKING 0x0 ;  /* 0x0000000000007b1d */ /* 0x000ff00000010000 */
[----:B0-----:R-:W0:Y:S01]  /*d910*/  LDC.64 R12, c[0x0][0x230] ;  /* 0x00008c00ff0c7b82 */ /* 0x001e220000000a00 */
[----:B------:R-:W-:Y:S04]  /*d920*/  STS.64 [R7+UR11], R196 ;  /* 0x000000c407007988 */ /* 0x000fe80008000a0b */
[----:B------:R-:W-:Y:S03]  /*d930*/  STS.64 [R7+UR11+0x100], R4 ;  /* 0x0001000407007988 */ /* 0x000fe60008000a0b */
[----:B------:R-:W-:Y:S01]  /*d940*/  BAR.SYNC.DEFER_BLOCKING 0x0 ;  /* 0x0000000000007b1d */ /* 0x000fe20000010000 */
[----:B0-----:R-:W-:-:S04]  /*d950*/  IADD3 R2, P0, P1, R3, UR6, R12 ;  /* 0x0000000603027c10 */ /* 0x001fc8000f91e00c */
[----:B------:R-:W-:Y:S01]  /*d960*/  IADD3.X R3, R6, UR5, R13, P0, P1 ;  /* 0x0000000506037c10 */ /* 0x000fe200087e240d */
[----:B------:R-:W0:Y:S04]  /*d970*/  LDS R11, [R0] ;  /* 0x00000000000b7984 */ /* 0x000e280000000800 */
[----:B0-----:R-:W-:Y:S01]  /*d980*/  STG.E desc[UR18][R2.64], R11 ;  /* 0x0000000b02007986 */ /* 0x001fe2000c101912 */
[----:B------:R-:W-:Y:S05]  /*d990*/  EXIT ;  /* 0x000000000000794d */ /* 0x000fea0003800000 */
.L_x_2:
[----:B------:R-:W-:-:S00]  /*d9a0*/  BRA `(.L_x_2) ;  /* 0xfffffffc00fc7947 */ /* 0x000fc0000383ffff */
[----:B------:R-:W-:-:S00]  /*d9b0*/  NOP ;  /* 0x0000000000007918 */ /* 0x000fc00000000000 */
        /* <DEDUP_REMOVED lines=12> */
.L_x_3:


//--------------------- .nv.global.init           --------------------------
	.section	.nv.global.init,"aw",@progbits
.nv.global.init:
	.type		_$_str,@object
	.size		_$_str,(.L_0 - _$_str)
_$_str:
        /*0000*/ 	.byte	0x5f, 0x5f, 0x43, 0x55, 0x44, 0x41, 0x5f, 0x46, 0x54, 0x5a, 0x00
.L_0:


//--------------------- .nv.shared.attn_fwd       --------------------------
	.section	.nv.shared.attn_fwd,"aw",@nobits
	.sectionflags	@""
	.align	16
	.zero		1024


//--------------------- .nv.shared.reserved.0     --------------------------
	.section	.nv.shared.reserved.0,"aw",@nobits
	.weak		__nv_reservedSMEM_offset_0_alias
	.size		__nv_reservedSMEM_offset_0_alias, 0, 0
	.other		__nv_reservedSMEM_offset_0_alias,@"STO_CUDA_RESERVED_SHARED STV_DEFAULT"
__nv_reservedSMEM_offset_0_alias:
	.zero		0


//--------------------- .nv.constant0.attn_fwd    --------------------------
	.section	.nv.constant0.attn_fwd,"a",@progbits
	.sectionflags	@""
	.align	4
.nv.constant0.attn_fwd:
	.zero		664


//--------------------- SYMBOLS --------------------------

	.type		.nv.reservedSmem.offset0,@object
	.size		.nv.reservedSmem.offset0,0x4
